	.target	sm_90a

	.elftype	@"ET_EXEC"


//--------------------- .note.nv.tkinfo           --------------------------
	.section	.note.nv.tkinfo,"",@"SHT_NOTE"
	.sectionflags	@"SHF_NOTE_NV_TKINFO"
	.tkinfo
        /*0018*/ 	.word	0x00000002
        /*0030*/ 	.string	""
        /*0030*/ 	.string	"ptxas"
        /*0030*/ 	.string	"Cuda compilation tools, release 13.0, V13.0.88"
        /*0030*/ 	.string	"Build cuda_13.0.r13.0/compiler.36424714_0"
        /*0030*/ 	.string	"-arch sm_90a -m 64 "



//--------------------- .note.nv.cuinfo           --------------------------
	.section	.note.nv.cuinfo,"",@"SHT_NOTE"
	.sectionflags	@"SHF_NOTE_NV_CUINFO"
        /*0018*/ 	.short	0x0002
        /*001a*/ 	.short	0x005a
        /*001c*/ 	.short	0x0082
	.zero		2


//--------------------- .nv.info                  --------------------------
	.section	.nv.info,"",@"SHT_CUDA_INFO"
	.align	4


	//----- nvinfo : EIATTR_REGCOUNT
	.align		4
        /*0000*/ 	.byte	0x04, 0x2f
        /*0002*/ 	.short	(.L_15 - .L_14)
	.align		4
.L_14:
        /*0004*/ 	.word	index@(_ZN7cutlass13device_kernelINS_4gemm6kernel13GemmUniversalIN4cute5tupleIJiiiiEEENS1_10collective13CollectiveMmaINS1_34MainloopSm90TmaGmmaWarpSpecializedILi2ENS5_IJNS4_1CILi1EEESB_SB_EEENS1_35KernelTmaWarpSpecializedCooperativeEEENS5_IJNSA_ILi128EEENSA_ILi256EEENSA_ILi64EEEEEENS_10bfloat16_tENS5_IJlSB_lEEESJ_SK_NS4_8TiledMMAINS4_8MMA_AtomIJNS4_4SM904GMMA28MMA_64x256x16_F32BF16BF16_SSILNSO_5MajorE0ELSQ_0ELNSO_7ScaleInE1ELSR_1EEEEEENS4_6LayoutINS5_IJNSA_ILi2EEESB_SB_EEENS5_IJSB_NSA_ILi0EEESX_EEEEENS5_IJNS4_10UnderscoreES10_S10_EEEEENS4_13SM90_TMA_LOADENS4_14ComposedLayoutINS4_7SwizzleILi3ELi4ELi3EEENS4_18smem_ptr_flag_bitsILi16EEENSU_INS5_IJNSA_ILi8EEESH_EEENS5_IJSH_SB_EEEEEEEvNS4_8identityES13_S1D_vS1E_EENS_8epilogue10collective6detail29Sm90TmaWarpSpecializedAdapterINS1H_15DefaultEpilogueISJ_SK_SK_NS1G_6thread17LinearCombinationISJ_Li1EffLNS1L_9ScaleType4KindE0ELNS_15FloatRoundStyleE2ESJ_EENS1_15EpilogueDefaultEEEEEvvEEEEvNT_6ParamsE)
        /*0008*/ 	.word	0x000000a8


	//----- nvinfo : EIATTR_FRAME_SIZE
	.align		4
.L_15:
        /*000c*/ 	.byte	0x04, 0x11
        /*000e*/ 	.short	(.L_17 - .L_16)
	.align		4
.L_16:
        /*0010*/ 	.word	index@(_ZN7cutlass13device_kernelINS_4gemm6kernel13GemmUniversalIN4cute5tupleIJiiiiEEENS1_10collective13CollectiveMmaINS1_34MainloopSm90TmaGmmaWarpSpecializedILi2ENS5_IJNS4_1CILi1EEESB_SB_EEENS1_35KernelTmaWarpSpecializedCooperativeEEENS5_IJNSA_ILi128EEENSA_ILi256EEENSA_ILi64EEEEEENS_10bfloat16_tENS5_IJlSB_lEEESJ_SK_NS4_8TiledMMAINS4_8MMA_AtomIJNS4_4SM904GMMA28MMA_64x256x16_F32BF16BF16_SSILNSO_5MajorE0ELSQ_0ELNSO_7ScaleInE1ELSR_1EEEEEENS4_6LayoutINS5_IJNSA_ILi2EEESB_SB_EEENS5_IJSB_NSA_ILi0EEESX_EEEEENS5_IJNS4_10UnderscoreES10_S10_EEEEENS4_13SM90_TMA_LOADENS4_14ComposedLayoutINS4_7SwizzleILi3ELi4ELi3EEENS4_18smem_ptr_flag_bitsILi16EEENSU_INS5_IJNSA_ILi8EEESH_EEENS5_IJSH_SB_EEEEEEEvNS4_8identityES13_S1D_vS1E_EENS_8epilogue10collective6detail29Sm90TmaWarpSpecializedAdapterINS1H_15DefaultEpilogueISJ_SK_SK_NS1G_6thread17LinearCombinationISJ_Li1EffLNS1L_9ScaleType4KindE0ELNS_15FloatRoundStyleE2ESJ_EENS1_15EpilogueDefaultEEEEEvvEEEEvNT_6ParamsE)
        /*0014*/ 	.word	0x00000000


	//----- nvinfo : EIATTR_MIN_STACK_SIZE
	.align		4
.L_17:
        /*0018*/ 	.byte	0x04, 0x12
        /*001a*/ 	.short	(.L_19 - .L_18)
	.align		4
.L_18:
        /*001c*/ 	.word	index@(_ZN7cutlass13device_kernelINS_4gemm6kernel13GemmUniversalIN4cute5tupleIJiiiiEEENS1_10collective13CollectiveMmaINS1_34MainloopSm90TmaGmmaWarpSpecializedILi2ENS5_IJNS4_1CILi1EEESB_SB_EEENS1_35KernelTmaWarpSpecializedCooperativeEEENS5_IJNSA_ILi128EEENSA_ILi256EEENSA_ILi64EEEEEENS_10bfloat16_tENS5_IJlSB_lEEESJ_SK_NS4_8TiledMMAINS4_8MMA_AtomIJNS4_4SM904GMMA28MMA_64x256x16_F32BF16BF16_SSILNSO_5MajorE0ELSQ_0ELNSO_7ScaleInE1ELSR_1EEEEEENS4_6LayoutINS5_IJNSA_ILi2EEESB_SB_EEENS5_IJSB_NSA_ILi0EEESX_EEEEENS5_IJNS4_10UnderscoreES10_S10_EEEEENS4_13SM90_TMA_LOADENS4_14ComposedLayoutINS4_7SwizzleILi3ELi4ELi3EEENS4_18smem_ptr_flag_bitsILi16EEENSU_INS5_IJNSA_ILi8EEESH_EEENS5_IJSH_SB_EEEEEEEvNS4_8identityES13_S1D_vS1E_EENS_8epilogue10collective6detail29Sm90TmaWarpSpecializedAdapterINS1H_15DefaultEpilogueISJ_SK_SK_NS1G_6thread17LinearCombinationISJ_Li1EffLNS1L_9ScaleType4KindE0ELNS_15FloatRoundStyleE2ESJ_EENS1_15EpilogueDefaultEEEEEvvEEEEvNT_6ParamsE)
        /*0020*/ 	.word	0x00000000
.L_19:


//--------------------- .nv.compat                --------------------------
	.section	.nv.compat,"",@"SHT_CUDA_COMPAT_INFO"
	.align	4
        /*0000*/ 	.byte	0x02, 0x09, 0x01, 0x00, 0x02, 0x02, 0x04, 0x00, 0x02, 0x05, 0x05, 0x00, 0x03, 0x07, 0x01, 0x01
        /*0010*/ 	.byte	0x02, 0x03, 0x01, 0x00, 0x02, 0x06, 0x01, 0x00, 0x04, 0x0b, 0x08, 0x00, 0x00, 0x00, 0x00, 0x00
        /*0020*/ 	.byte	0x00, 0x00, 0x00, 0x00


//--------------------- .nv.info._ZN7cutlass13device_kernelINS_4gemm6kernel13GemmUniversalIN4cute5tupleIJiiiiEEENS1_10collective13CollectiveMmaINS1_34MainloopSm90TmaGmmaWarpSpecializedILi2ENS5_IJNS4_1CILi1EEESB_SB_EEENS1_35KernelTmaWarpSpecializedCooperativeEEENS5_IJNSA_ILi128EEENSA_ILi256EEENSA_ILi64EEEEEENS_10bfloat16_tENS5_IJlSB_lEEESJ_SK_NS4_8TiledMMAINS4_8MMA_AtomIJNS4_4SM904GMMA28MMA_64x256x16_F32BF16BF16_SSILNSO_5MajorE0ELSQ_0ELNSO_7ScaleInE1ELSR_1EEEEEENS4_6LayoutINS5_IJNSA_ILi2EEESB_SB_EEENS5_IJSB_NSA_ILi0EEESX_EEEEENS5_IJNS4_10UnderscoreES10_S10_EEEEENS4_13SM90_TMA_LOADENS4_14ComposedLayoutINS4_7SwizzleILi3ELi4ELi3EEENS4_18smem_ptr_flag_bitsILi16EEENSU_INS5_IJNSA_ILi8EEESH_EEENS5_IJSH_SB_EEEEEEEvNS4_8identityES13_S1D_vS1E_EENS_8epilogue10collective6detail29Sm90TmaWarpSpecializedAdapterINS1H_15DefaultEpilogueISJ_SK_SK_NS1G_6thread17LinearCombinationISJ_Li1EffLNS1L_9ScaleType4KindE0ELNS_15FloatRoundStyleE2ESJ_EENS1_15EpilogueDefaultEEEEEvvEEEEvNT_6ParamsE --------------------------
	.section	.nv.info._ZN7cutlass13device_kernelINS_4gemm6kernel13GemmUniversalIN4cute5tupleIJiiiiEEENS1_10collective13CollectiveMmaINS1_34MainloopSm90TmaGmmaWarpSpecializedILi2ENS5_IJNS4_1CILi1EEESB_SB_EEENS1_35KernelTmaWarpSpecializedCooperativeEEENS5_IJNSA_ILi128EEENSA_ILi256EEENSA_ILi64EEEEEENS_10bfloat16_tENS5_IJlSB_lEEESJ_SK_NS4_8TiledMMAINS4_8MMA_AtomIJNS4_4SM904GMMA28MMA_64x256x16_F32BF16BF16_SSILNSO_5MajorE0ELSQ_0ELNSO_7ScaleInE1ELSR_1EEEEEENS4_6LayoutINS5_IJNSA_ILi2EEESB_SB_EEENS5_IJSB_NSA_ILi0EEESX_EEEEENS5_IJNS4_10UnderscoreES10_S10_EEEEENS4_13SM90_TMA_LOADENS4_14ComposedLayoutINS4_7SwizzleILi3ELi4ELi3EEENS4_18smem_ptr_flag_bitsILi16EEENSU_INS5_IJNSA_ILi8EEESH_EEENS5_IJSH_SB_EEEEEEEvNS4_8identityES13_S1D_vS1E_EENS_8epilogue10collective6detail29Sm90TmaWarpSpecializedAdapterINS1H_15DefaultEpilogueISJ_SK_SK_NS1G_6thread17LinearCombinationISJ_Li1EffLNS1L_9ScaleType4KindE0ELNS_15FloatRoundStyleE2ESJ_EENS1_15EpilogueDefaultEEEEEvvEEEEvNT_6ParamsE,"",@"SHT_CUDA_INFO"
	.sectionflags	@""
	.align	4


	//----- nvinfo : EIATTR_CUDA_API_VERSION
	.align		4
        /*0000*/ 	.byte	0x04, 0x37
        /*0002*/ 	.short	(.L_21 - .L_20)
.L_20:
        /*0004*/ 	.word	0x00000082


	//----- nvinfo : EIATTR_KPARAM_INFO
	.align		4
.L_21:
        /*0008*/ 	.byte	0x04, 0x17
        /*000a*/ 	.short	(.L_23 - .L_22)
.L_22:
        /*000c*/ 	.word	0x00000000
        /*0010*/ 	.short	0x0000
        /*0012*/ 	.short	0x0070
        /*0014*/ 	.byte	0x00, 0xf0, 0x01, 0x10


	//----- nvinfo : EIATTR_SPARSE_MMA_MASK
	.align		4
.L_23:
        /*0018*/ 	.byte	0x03, 0x50
        /*001a*/ 	.short	0x0000


	//----- nvinfo : EIATTR_MAXREG_COUNT
	.align		4
        /*001c*/ 	.byte	0x03, 0x1b
        /*001e*/ 	.short	0x00a8


	//----- nvinfo : EIATTR_NUM_BARRIERS
	.align		4
        /*0020*/ 	.byte	0x02, 0x4c
        /*0022*/ 	.byte	0x01
	.zero		1


	//----- nvinfo : EIATTR_EXTERNS
	.align		4
        /*0024*/ 	.byte	0x04, 0x0f
        /*0026*/ 	.short	(.L_25 - .L_24)


	//   ....[0]....
	.align		4
.L_24:
        /*0028*/ 	.word	index@(__assertfail)


	//----- nvinfo : EIATTR_MERCURY_ISA_VERSION
	.align		4
.L_25:
        /*002c*/ 	.byte	0x03, 0x5f
        /*002e*/ 	.short	0x0101


	//----- nvinfo : EIATTR_INT_WARP_WIDE_INSTR_OFFSETS
	.align		4
        /*0030*/ 	.byte	0x04, 0x31
        /*0032*/ 	.short	(.L_27 - .L_26)


	//   ....[0]....
.L_26:
        /*0034*/ 	.word	0x00000370


	//   ....[1]....
        /*0038*/ 	.word	0x000003a0


	//   ....[2]....
        /*003c*/ 	.word	0x00000480


	//----- nvinfo : EIATTR_COOP_GROUP_MASK_REGIDS
	.align		4
.L_27:
        /*0040*/ 	.byte	0x04, 0x29
        /*0042*/ 	.short	(.L_29 - .L_28)


	//   ....[0]....
.L_28:
        /*0044*/ 	.word	0xffffffff


	//   ....[1]....
        /*0048*/ 	.word	0xffffffff


	//   ....[2]....
        /*004c*/ 	.word	0xffffffff


	//   ....[3]....
        /*0050*/ 	.word	0xffffffff


	//   ....[4]....
        /*0054*/ 	.word	0xffffffff


	//----- nvinfo : EIATTR_COOP_GROUP_INSTR_OFFSETS
	.align		4
.L_29:
        /*0058*/ 	.byte	0x04, 0x28
        /*005a*/ 	.short	(.L_31 - .L_30)


	//   ....[0]....
.L_30:
        /*005c*/ 	.word	0x00000060


	//   ....[1]....
        /*0060*/ 	.word	0x00000070


	//   ....[2]....
        /*0064*/ 	.word	0x00000130


	//   ....[3]....
        /*0068*/ 	.word	0x00000280


	//   ....[4]....
        /*006c*/ 	.word	0x00000f30


	//----- nvinfo : EIATTR_REG_RECONFIG
	.align		4
.L_31:
        /*0070*/ 	.byte	0x01, 0x54
	.zero		2


	//----- nvinfo : EIATTR_SYSCALL_OFFSETS
	.align		4
        /*0074*/ 	.byte	0x04, 0x46
        /*0076*/ 	.short	(.L_33 - .L_32)


	//   ....[0]....
.L_32:
        /*0078*/ 	.word	0x000010f0


	//----- nvinfo : EIATTR_MBARRIER_INSTR_OFFSETS
	.align		4
.L_33:
        /*007c*/ 	.byte	0x04, 0x39
        /*007e*/ 	.short	(.L_35 - .L_34)


	//   ....[0]....
.L_34:
        /*0080*/ 	.word	0x00000230
        /*0084*/ 	.word	0x000000ff
        /*0088*/ 	.word	0x00000000
        /*008c*/ 	.short	0x0100
        /*008e*/ 	.byte	0x08
	.zero		1


	//   ....[1]....
        /*0090*/ 	.word	0x00000240
        /*0094*/ 	.word	0x000000ff
        /*0098*/ 	.word	0x00000010
        /*009c*/ 	.short	0x0100
        /*009e*/ 	.byte	0x08
	.zero		1


	//   ....[2]....
        /*00a0*/ 	.word	0x00000250
        /*00a4*/ 	.word	0x000000ff
        /*00a8*/ 	.word	0x00000008
        /*00ac*/ 	.short	0x0100
        /*00ae*/ 	.byte	0x08
	.zero		1


	//   ....[3]....
        /*00b0*/ 	.word	0x00000260
        /*00b4*/ 	.word	0x000000ff
        /*00b8*/ 	.word	0x00000018
        /*00bc*/ 	.short	0x0100
        /*00be*/ 	.byte	0x08
	.zero		1


	//   ....[4]....
        /*00c0*/ 	.word	0x000004f0
        /*00c4*/ 	.word	0x000000ff
        /*00c8*/ 	.word	0x00000030
        /*00cc*/ 	.short	0x0100
        /*00ce*/ 	.byte	0x06
	.zero		1


	//   ....[5]....
        /*00d0*/ 	.word	0x00000550
        /*00d4*/ 	.word	0x000000ff
        /*00d8*/ 	.word	0x00000038
        /*00dc*/ 	.short	0x0100
        /*00de*/ 	.byte	0x06
	.zero		1


	//   ....[6]....
        /*00e0*/ 	.word	0x00001170
        /*00e4*/ 	.word	0x00000003
        /*00e8*/ 	.word	0x00000000
        /*00ec*/ 	.short	0x010a
        /*00ee*/ 	.byte	0x3f
	.zero		1


	//   ....[7]....
        /*00f0*/ 	.word	0x000011b0
        /*00f4*/ 	.word	0x00000003
        /*00f8*/ 	.word	0x00000000
        /*00fc*/ 	.short	0x010a
        /*00fe*/ 	.byte	0x3f
	.zero		1


	//   ....[8]....
        /*0100*/ 	.word	0x00001580
        /*0104*/ 	.word	0x000000ff
        /*0108*/ 	.word	0x00000000
        /*010c*/ 	.short	0x010a
        /*010e*/ 	.byte	0x08
	.zero		1


	//   ....[9]....
        /*0110*/ 	.word	0x000015c0
        /*0114*/ 	.word	0x000000ff
        /*0118*/ 	.word	0x00000000
        /*011c*/ 	.short	0x010a
        /*011e*/ 	.byte	0x08
	.zero		1


	//   ....[10]....
        /*0120*/ 	.word	0x00001850
        /*0124*/ 	.word	0x000000ff
        /*0128*/ 	.word	0x00000000
        /*012c*/ 	.short	0x0101
        /*012e*/ 	.byte	0x08
	.zero		1


	//   ....[11]....
        /*0130*/ 	.word	0x00001a30
        /*0134*/ 	.word	0x000000ff
        /*0138*/ 	.word	0x00000000
        /*013c*/ 	.short	0x0101
        /*013e*/ 	.byte	0x04
	.zero		1


	//   ....[12]....
        /*0140*/ 	.word	0x0000a8b0
        /*0144*/ 	.word	0x0000000c
        /*0148*/ 	.word	0x00000010
        /*014c*/ 	.short	0x010a
        /*014e*/ 	.byte	0x3f
	.zero		1


	//   ....[13]....
        /*0150*/ 	.word	0x0000ac70
        /*0154*/ 	.word	0x00000005
        /*0158*/ 	.word	0x00000038
        /*015c*/ 	.short	0x0101
        /*015e*/ 	.byte	0x3f
	.zero		1


	//   ....[14]....
        /*0160*/ 	.word	0x0000b370
        /*0164*/ 	.word	0x00000007
        /*0168*/ 	.word	0x00000000
        /*016c*/ 	.short	0x010a
        /*016e*/ 	.byte	0x3f
	.zero		1


	//   ....[15]....
        /*0170*/ 	.word	0x0000b3f0
        /*0174*/ 	.word	0x00000005
        /*0178*/ 	.word	0x00000000
        /*017c*/ 	.short	0x010a
        /*017e*/ 	.byte	0x3f
	.zero		1


	//   ....[16]....
        /*0180*/ 	.word	0x0000b450
        /*0184*/ 	.word	0x00000003
        /*0188*/ 	.word	0x00000000
        /*018c*/ 	.short	0x010a
        /*018e*/ 	.byte	0x3f
	.zero		1


	//   ....[17]....
        /*0190*/ 	.word	0x0000b4b0
        /*0194*/ 	.word	0x00000004
        /*0198*/ 	.word	0x00000000
        /*019c*/ 	.short	0x010a
        /*019e*/ 	.byte	0x3f
	.zero		1


	//   ....[18]....
        /*01a0*/ 	.word	0x0000b580
        /*01a4*/ 	.word	0x0000000c
        /*01a8*/ 	.word	0x00000010
        /*01ac*/ 	.short	0x010a
        /*01ae*/ 	.byte	0x3f
	.zero		1


	//   ....[19]....
        /*01b0*/ 	.word	0x0000b650
        /*01b4*/ 	.word	0x00000007
        /*01b8*/ 	.word	0x00000000
        /*01bc*/ 	.short	0x010a
        /*01be*/ 	.byte	0x3f
	.zero		1


	//----- nvinfo : EIATTR_NUM_MBARRIERS
	.align		4
.L_35:
        /*01c0*/ 	.byte	0x03, 0x38
        /*01c2*/ 	.short	0x0006


	//----- nvinfo : EIATTR_EXIT_INSTR_OFFSETS
	.align		4
        /*01c4*/ 	.byte	0x04, 0x1c
        /*01c6*/ 	.short	(.L_37 - .L_36)


	//   ....[0]....
.L_36:
        /*01c8*/ 	.word	0x000005a0


	//   ....[1]....
        /*01cc*/ 	.word	0x00000e60


	//   ....[2]....
        /*01d0*/ 	.word	0x00009f20


	//   ....[3]....
        /*01d4*/ 	.word	0x0000a550


	//   ....[4]....
        /*01d8*/ 	.word	0x0000b440


	//----- nvinfo : EIATTR_MAX_THREADS
	.align		4
.L_37:
        /*01dc*/ 	.byte	0x04, 0x05
        /*01de*/ 	.short	(.L_39 - .L_38)
.L_38:
        /*01e0*/ 	.word	0x00000180
        /*01e4*/ 	.word	0x00000001
        /*01e8*/ 	.word	0x00000001


	//----- nvinfo : EIATTR_CRS_STACK_SIZE
	.align		4
.L_39:
        /*01ec*/ 	.byte	0x04, 0x1e
        /*01ee*/ 	.short	(.L_41 - .L_40)
.L_40:
        /*01f0*/ 	.word	0x00000000


	//----- nvinfo : EIATTR_CBANK_PARAM_SIZE
	.align		4
.L_41:
        /*01f4*/ 	.byte	0x03, 0x19
        /*01f6*/ 	.short	0x0470


	//----- nvinfo : EIATTR_PARAM_CBANK
	.align		4
        /*01f8*/ 	.byte	0x04, 0x0a
        /*01fa*/ 	.short	(.L_43 - .L_42)
	.align		4
.L_42:
        /*01fc*/ 	.word	index@(.nv.constant0._ZN7cutlass13device_kernelINS_4gemm6kernel13GemmUniversalIN4cute5tupleIJiiiiEEENS1_10collective13CollectiveMmaINS1_34MainloopSm90TmaGmmaWarpSpecializedILi2ENS5_IJNS4_1CILi1EEESB_SB_EEENS1_35KernelTmaWarpSpecializedCooperativeEEENS5_IJNSA_ILi128EEENSA_ILi256EEENSA_ILi64EEEEEENS_10bfloat16_tENS5_IJlSB_lEEESJ_SK_NS4_8TiledMMAINS4_8MMA_AtomIJNS4_4SM904GMMA28MMA_64x256x16_F32BF16BF16_SSILNSO_5MajorE0ELSQ_0ELNSO_7ScaleInE1ELSR_1EEEEEENS4_6LayoutINS5_IJNSA_ILi2EEESB_SB_EEENS5_IJSB_NSA_ILi0EEESX_EEEEENS5_IJNS4_10UnderscoreES10_S10_EEEEENS4_13SM90_TMA_LOADENS4_14ComposedLayoutINS4_7SwizzleILi3ELi4ELi3EEENS4_18smem_ptr_flag_bitsILi16EEENSU_INS5_IJNSA_ILi8EEESH_EEENS5_IJSH_SB_EEEEEEEvNS4_8identityES13_S1D_vS1E_EENS_8epilogue10collective6detail29Sm90TmaWarpSpecializedAdapterINS1H_15DefaultEpilogueISJ_SK_SK_NS1G_6thread17LinearCombinationISJ_Li1EffLNS1L_9ScaleType4KindE0ELNS_15FloatRoundStyleE2ESJ_EENS1_15EpilogueDefaultEEEEEvvEEEEvNT_6ParamsE)
        /*0200*/ 	.short	0x0210
        /*0202*/ 	.short	0x0470


	//----- nvinfo : EIATTR_SW_WAR
	.align		4
.L_43:
        /*0204*/ 	.byte	0x04, 0x36
        /*0206*/ 	.short	(.L_45 - .L_44)
.L_44:
        /*0208*/ 	.word	0x00000008
.L_45:


//--------------------- .nv.callgraph             --------------------------
	.section	.nv.callgraph,"",@"SHT_CUDA_CALLGRAPH"
	.align	4
	.sectionentsize	8
	.align		4
        /*0000*/ 	.word	0x00000000
	.align		4
        /*0004*/ 	.word	0xffffffff
	.align		4
        /*0008*/ 	.word	index@(_ZN7cutlass13device_kernelINS_4gemm6kernel13GemmUniversalIN4cute5tupleIJiiiiEEENS1_10collective13CollectiveMmaINS1_34MainloopSm90TmaGmmaWarpSpecializedILi2ENS5_IJNS4_1CILi1EEESB_SB_EEENS1_35KernelTmaWarpSpecializedCooperativeEEENS5_IJNSA_ILi128EEENSA_ILi256EEENSA_ILi64EEEEEENS_10bfloat16_tENS5_IJlSB_lEEESJ_SK_NS4_8TiledMMAINS4_8MMA_AtomIJNS4_4SM904GMMA28MMA_64x256x16_F32BF16BF16_SSILNSO_5MajorE0ELSQ_0ELNSO_7ScaleInE1ELSR_1EEEEEENS4_6LayoutINS5_IJNSA_ILi2EEESB_SB_EEENS5_IJSB_NSA_ILi0EEESX_EEEEENS5_IJNS4_10UnderscoreES10_S10_EEEEENS4_13SM90_TMA_LOADENS4_14ComposedLayoutINS4_7SwizzleILi3ELi4ELi3EEENS4_18smem_ptr_flag_bitsILi16EEENSU_INS5_IJNSA_ILi8EEESH_EEENS5_IJSH_SB_EEEEEEEvNS4_8identityES13_S1D_vS1E_EENS_8epilogue10collective6detail29Sm90TmaWarpSpecializedAdapterINS1H_15DefaultEpilogueISJ_SK_SK_NS1G_6thread17LinearCombinationISJ_Li1EffLNS1L_9ScaleType4KindE0ELNS_15FloatRoundStyleE2ESJ_EENS1_15EpilogueDefaultEEEEEvvEEEEvNT_6ParamsE)
	.align		4
        /*000c*/ 	.word	index@(__assertfail)
	.align		4
        /*0010*/ 	.word	0x00000000
	.align		4
        /*0014*/ 	.word	0xfffffffe
	.align		4
        /*0018*/ 	.word	0x00000000
	.align		4
        /*001c*/ 	.word	0xfffffffd
	.align		4
        /*0020*/ 	.word	0x00000000
	.align		4
        /*0024*/ 	.word	0xfffffffc


//--------------------- .nv.constant4             --------------------------
	.section	.nv.constant4,"a",@progbits
	.align	8
	.align		8
.nv.constant4:
        /*0000*/ 	.dword	__assertfail
	.align		8
        /*0008*/ 	.dword	__unnamed_1
	.align		8
        /*0010*/ 	.dword	_ZN40_INTERNAL_a9a313ec_4_k_cu_62716f95_256854cuda3std3__45__cpo5beginE
	.align		8
        /*0018*/ 	.dword	_ZN40_INTERNAL_a9a313ec_4_k_cu_62716f95_256854cuda3std3__45__cpo3endE
	.align		8
        /*0020*/ 	.dword	_ZN40_INTERNAL_a9a313ec_4_k_cu_62716f95_256854cuda3std3__45__cpo6cbeginE
	.align		8
        /*0028*/ 	.dword	_ZN40_INTERNAL_a9a313ec_4_k_cu_62716f95_256854cuda3std3__45__cpo4cendE
	.align		8
        /*0030*/ 	.dword	_ZN40_INTERNAL_a9a313ec_4_k_cu_62716f95_256854cuda3std3__442_GLOBAL__N__a9a313ec_4_k_cu_62716f95_256856ignoreE
	.align		8
        /*0038*/ 	.dword	_ZN40_INTERNAL_a9a313ec_4_k_cu_62716f95_256854cuda3std3__419piecewise_constructE
	.align		8
        /*0040*/ 	.dword	_ZN40_INTERNAL_a9a313ec_4_k_cu_62716f95_256854cuda3std3__48in_placeE
	.align		8
        /*0048*/ 	.dword	_ZN40_INTERNAL_a9a313ec_4_k_cu_62716f95_256854cuda3std6ranges3__45__cpo4swapE
	.align		8
        /*0050*/ 	.dword	_ZN40_INTERNAL_a9a313ec_4_k_cu_62716f95_256854cuda3std6ranges3__45__cpo9iter_moveE
	.align		8
        /*0058*/ 	.dword	_ZN40_INTERNAL_a9a313ec_4_k_cu_62716f95_256854cute7productE
	.align		8
        /*0060*/ 	.dword	_ZN40_INTERNAL_a9a313ec_4_k_cu_62716f95_256854cute1_E
	.align		8
        /*0068*/ 	.dword	$str$22
	.align		8
        /*0070*/ 	.dword	$str$23


//--------------------- .text._ZN7cutlass13device_kernelINS_4gemm6kernel13GemmUniversalIN4cute5tupleIJiiiiEEENS1_10collective13CollectiveMmaINS1_34MainloopSm90TmaGmmaWarpSpecializedILi2ENS5_IJNS4_1CILi1EEESB_SB_EEENS1_35KernelTmaWarpSpecializedCooperativeEEENS5_IJNSA_ILi128EEENSA_ILi256EEENSA_ILi64EEEEEENS_10bfloat16_tENS5_IJlSB_lEEESJ_SK_NS4_8TiledMMAINS4_8MMA_AtomIJNS4_4SM904GMMA28MMA_64x256x16_F32BF16BF16_SSILNSO_5MajorE0ELSQ_0ELNSO_7ScaleInE1ELSR_1EEEEEENS4_6LayoutINS5_IJNSA_ILi2EEESB_SB_EEENS5_IJSB_NSA_ILi0EEESX_EEEEENS5_IJNS4_10UnderscoreES10_S10_EEEEENS4_13SM90_TMA_LOADENS4_14ComposedLayoutINS4_7SwizzleILi3ELi4ELi3EEENS4_18smem_ptr_flag_bitsILi16EEENSU_INS5_IJNSA_ILi8EEESH_EEENS5_IJSH_SB_EEEEEEEvNS4_8identityES13_S1D_vS1E_EENS_8epilogue10collective6detail29Sm90TmaWarpSpecializedAdapterINS1H_15DefaultEpilogueISJ_SK_SK_NS1G_6thread17LinearCombinationISJ_Li1EffLNS1L_9ScaleType4KindE0ELNS_15FloatRoundStyleE2ESJ_EENS1_15EpilogueDefaultEEEEEvvEEEEvNT_6ParamsE --------------------------
	.section	.text._ZN7cutlass13device_kernelINS_4gemm6kernel13GemmUniversalIN4cute5tupleIJiiiiEEENS1_10collective13CollectiveMmaINS1_34MainloopSm90TmaGmmaWarpSpecializedILi2ENS5_IJNS4_1CILi1EEESB_SB_EEENS1_35KernelTmaWarpSpecializedCooperativeEEENS5_IJNSA_ILi128EEENSA_ILi256EEENSA_ILi64EEEEEENS_10bfloat16_tENS5_IJlSB_lEEESJ_SK_NS4_8TiledMMAINS4_8MMA_AtomIJNS4_4SM904GMMA28MMA_64x256x16_F32BF16BF16_SSILNSO_5MajorE0ELSQ_0ELNSO_7ScaleInE1ELSR_1EEEEEENS4_6LayoutINS5_IJNSA_ILi2EEESB_SB_EEENS5_IJSB_NSA_ILi0EEESX_EEEEENS5_IJNS4_10UnderscoreES10_S10_EEEEENS4_13SM90_TMA_LOADENS4_14ComposedLayoutINS4_7SwizzleILi3ELi4ELi3EEENS4_18smem_ptr_flag_bitsILi16EEENSU_INS5_IJNSA_ILi8EEESH_EEENS5_IJSH_SB_EEEEEEEvNS4_8identityES13_S1D_vS1E_EENS_8epilogue10collective6detail29Sm90TmaWarpSpecializedAdapterINS1H_15DefaultEpilogueISJ_SK_SK_NS1G_6thread17LinearCombinationISJ_Li1EffLNS1L_9ScaleType4KindE0ELNS_15FloatRoundStyleE2ESJ_EENS1_15EpilogueDefaultEEEEEvvEEEEvNT_6ParamsE,"ax",@progbits
	.align	128
.text._ZN7cutlass13device_kernelINS_4gemm6kernel13GemmUniversalIN4cute5tupleIJiiiiEEENS1_10collective13CollectiveMmaINS1_34MainloopSm90TmaGmmaWarpSpecializedILi2ENS5_IJNS4_1CILi1EEESB_SB_EEENS1_35KernelTmaWarpSpecializedCooperativeEEENS5_IJNSA_ILi128EEENSA_ILi256EEENSA_ILi64EEEEEENS_10bfloat16_tENS5_IJlSB_lEEESJ_SK_NS4_8TiledMMAINS4_8MMA_AtomIJNS4_4SM904GMMA28MMA_64x256x16_F32BF16BF16_SSILNSO_5MajorE0ELSQ_0ELNSO_7ScaleInE1ELSR_1EEEEEENS4_6LayoutINS5_IJNSA_ILi2EEESB_SB_EEENS5_IJSB_NSA_ILi0EEESX_EEEEENS5_IJNS4_10UnderscoreES10_S10_EEEEENS4_13SM90_TMA_LOADENS4_14ComposedLayoutINS4_7SwizzleILi3ELi4ELi3EEENS4_18smem_ptr_flag_bitsILi16EEENSU_INS5_IJNSA_ILi8EEESH_EEENS5_IJSH_SB_EEEEEEEvNS4_8identityES13_S1D_vS1E_EENS_8epilogue10collective6detail29Sm90TmaWarpSpecializedAdapterINS1H_15DefaultEpilogueISJ_SK_SK_NS1G_6thread17LinearCombinationISJ_Li1EffLNS1L_9ScaleType4KindE0ELNS_15FloatRoundStyleE2ESJ_EENS1_15EpilogueDefaultEEEEEvvEEEEvNT_6ParamsE:
        .type           _ZN7cutlass13device_kernelINS_4gemm6kernel13GemmUniversalIN4cute5tupleIJiiiiEEENS1_10collective13CollectiveMmaINS1_34MainloopSm90TmaGmmaWarpSpecializedILi2ENS5_IJNS4_1CILi1EEESB_SB_EEENS1_35KernelTmaWarpSpecializedCooperativeEEENS5_IJNSA_ILi128EEENSA_ILi256EEENSA_ILi64EEEEEENS_10bfloat16_tENS5_IJlSB_lEEESJ_SK_NS4_8TiledMMAINS4_8MMA_AtomIJNS4_4SM904GMMA28MMA_64x256x16_F32BF16BF16_SSILNSO_5MajorE0ELSQ_0ELNSO_7ScaleInE1ELSR_1EEEEEENS4_6LayoutINS5_IJNSA_ILi2EEESB_SB_EEENS5_IJSB_NSA_ILi0EEESX_EEEEENS5_IJNS4_10UnderscoreES10_S10_EEEEENS4_13SM90_TMA_LOADENS4_14ComposedLayoutINS4_7SwizzleILi3ELi4ELi3EEENS4_18smem_ptr_flag_bitsILi16EEENSU_INS5_IJNSA_ILi8EEESH_EEENS5_IJSH_SB_EEEEEEEvNS4_8identityES13_S1D_vS1E_EENS_8epilogue10collective6detail29Sm90TmaWarpSpecializedAdapterINS1H_15DefaultEpilogueISJ_SK_SK_NS1G_6thread17LinearCombinationISJ_Li1EffLNS1L_9ScaleType4KindE0ELNS_15FloatRoundStyleE2ESJ_EENS1_15EpilogueDefaultEEEEEvvEEEEvNT_6ParamsE,@function
        .size           _ZN7cutlass13device_kernelINS_4gemm6kernel13GemmUniversalIN4cute5tupleIJiiiiEEENS1_10collective13CollectiveMmaINS1_34MainloopSm90TmaGmmaWarpSpecializedILi2ENS5_IJNS4_1CILi1EEESB_SB_EEENS1_35KernelTmaWarpSpecializedCooperativeEEENS5_IJNSA_ILi128EEENSA_ILi256EEENSA_ILi64EEEEEENS_10bfloat16_tENS5_IJlSB_lEEESJ_SK_NS4_8TiledMMAINS4_8MMA_AtomIJNS4_4SM904GMMA28MMA_64x256x16_F32BF16BF16_SSILNSO_5MajorE0ELSQ_0ELNSO_7ScaleInE1ELSR_1EEEEEENS4_6LayoutINS5_IJNSA_ILi2EEESB_SB_EEENS5_IJSB_NSA_ILi0EEESX_EEEEENS5_IJNS4_10UnderscoreES10_S10_EEEEENS4_13SM90_TMA_LOADENS4_14ComposedLayoutINS4_7SwizzleILi3ELi4ELi3EEENS4_18smem_ptr_flag_bitsILi16EEENSU_INS5_IJNSA_ILi8EEESH_EEENS5_IJSH_SB_EEEEEEEvNS4_8identityES13_S1D_vS1E_EENS_8epilogue10collective6detail29Sm90TmaWarpSpecializedAdapterINS1H_15DefaultEpilogueISJ_SK_SK_NS1G_6thread17LinearCombinationISJ_Li1EffLNS1L_9ScaleType4KindE0ELNS_15FloatRoundStyleE2ESJ_EENS1_15EpilogueDefaultEEEEEvvEEEEvNT_6ParamsE,(.L_x_318 - _ZN7cutlass13device_kernelINS_4gemm6kernel13GemmUniversalIN4cute5tupleIJiiiiEEENS1_10collective13CollectiveMmaINS1_34MainloopSm90TmaGmmaWarpSpecializedILi2ENS5_IJNS4_1CILi1EEESB_SB_EEENS1_35KernelTmaWarpSpecializedCooperativeEEENS5_IJNSA_ILi128EEENSA_ILi256EEENSA_ILi64EEEEEENS_10bfloat16_tENS5_IJlSB_lEEESJ_SK_NS4_8TiledMMAINS4_8MMA_AtomIJNS4_4SM904GMMA28MMA_64x256x16_F32BF16BF16_SSILNSO_5MajorE0ELSQ_0ELNSO_7ScaleInE1ELSR_1EEEEEENS4_6LayoutINS5_IJNSA_ILi2EEESB_SB_EEENS5_IJSB_NSA_ILi0EEESX_EEEEENS5_IJNS4_10UnderscoreES10_S10_EEEEENS4_13SM90_TMA_LOADENS4_14ComposedLayoutINS4_7SwizzleILi3ELi4ELi3EEENS4_18smem_ptr_flag_bitsILi16EEENSU_INS5_IJNSA_ILi8EEESH_EEENS5_IJSH_SB_EEEEEEEvNS4_8identityES13_S1D_vS1E_EENS_8epilogue10collective6detail29Sm90TmaWarpSpecializedAdapterINS1H_15DefaultEpilogueISJ_SK_SK_NS1G_6thread17LinearCombinationISJ_Li1EffLNS1L_9ScaleType4KindE0ELNS_15FloatRoundStyleE2ESJ_EENS1_15EpilogueDefaultEEEEEvvEEEEvNT_6ParamsE)
        .other          _ZN7cutlass13device_kernelINS_4gemm6kernel13GemmUniversalIN4cute5tupleIJiiiiEEENS1_10collective13CollectiveMmaINS1_34MainloopSm90TmaGmmaWarpSpecializedILi2ENS5_IJNS4_1CILi1EEESB_SB_EEENS1_35KernelTmaWarpSpecializedCooperativeEEENS5_IJNSA_ILi128EEENSA_ILi256EEENSA_ILi64EEEEEENS_10bfloat16_tENS5_IJlSB_lEEESJ_SK_NS4_8TiledMMAINS4_8MMA_AtomIJNS4_4SM904GMMA28MMA_64x256x16_F32BF16BF16_SSILNSO_5MajorE0ELSQ_0ELNSO_7ScaleInE1ELSR_1EEEEEENS4_6LayoutINS5_IJNSA_ILi2EEESB_SB_EEENS5_IJSB_NSA_ILi0EEESX_EEEEENS5_IJNS4_10UnderscoreES10_S10_EEEEENS4_13SM90_TMA_LOADENS4_14ComposedLayoutINS4_7SwizzleILi3ELi4ELi3EEENS4_18smem_ptr_flag_bitsILi16EEENSU_INS5_IJNSA_ILi8EEESH_EEENS5_IJSH_SB_EEEEEEEvNS4_8identityES13_S1D_vS1E_EENS_8epilogue10collective6detail29Sm90TmaWarpSpecializedAdapterINS1H_15DefaultEpilogueISJ_SK_SK_NS1G_6thread17LinearCombinationISJ_Li1EffLNS1L_9ScaleType4KindE0ELNS_15FloatRoundStyleE2ESJ_EENS1_15EpilogueDefaultEEEEEvvEEEEvNT_6ParamsE,@"STO_CUDA_ENTRY STV_DEFAULT"
_ZN7cutlass13device_kernelINS_4gemm6kernel13GemmUniversalIN4cute5tupleIJiiiiEEENS1_10collective13CollectiveMmaINS1_34MainloopSm90TmaGmmaWarpSpecializedILi2ENS5_IJNS4_1CILi1EEESB_SB_EEENS1_35KernelTmaWarpSpecializedCooperativeEEENS5_IJNSA_ILi128EEENSA_ILi256EEENSA_ILi64EEEEEENS_10bfloat16_tENS5_IJlSB_lEEESJ_SK_NS4_8TiledMMAINS4_8MMA_AtomIJNS4_4SM904GMMA28MMA_64x256x16_F32BF16BF16_SSILNSO_5MajorE0ELSQ_0ELNSO_7ScaleInE1ELSR_1EEEEEENS4_6LayoutINS5_IJNSA_ILi2EEESB_SB_EEENS5_IJSB_NSA_ILi0EEESX_EEEEENS5_IJNS4_10UnderscoreES10_S10_EEEEENS4_13SM90_TMA_LOADENS4_14ComposedLayoutINS4_7SwizzleILi3ELi4ELi3EEENS4_18smem_ptr_flag_bitsILi16EEENSU_INS5_IJNSA_ILi8EEESH_EEENS5_IJSH_SB_EEEEEEEvNS4_8identityES13_S1D_vS1E_EENS_8epilogue10collective6detail29Sm90TmaWarpSpecializedAdapterINS1H_15DefaultEpilogueISJ_SK_SK_NS1G_6thread17LinearCombinationISJ_Li1EffLNS1L_9ScaleType4KindE0ELNS_15FloatRoundStyleE2ESJ_EENS1_15EpilogueDefaultEEEEEvvEEEEvNT_6ParamsE:
[----:B------:R-:W0:Y:S01]  /*0000*/  LDC R1, c[0x0][0x28] ;  /* 0x00000a00ff017b82 */ /* 0x000e220000000800 */
[----:B------:R-:W1:Y:S01]  /*0010*/  S2R R18, SR_TID.X ;  /* 0x0000000000127919 */ /* 0x000e620000002100 */
[----:B------:R-:W-:Y:S01]  /*0020*/  ELECT P0, URZ, PT ;  /* 0x00000000003f782f */ /* 0x000fe20003800000 */
[----:B------:R-:W-:Y:S01]  /*0030*/  BSSY B0, `(.L_x_0) ;  /* 0x000000f000007945 */ /* 0x000fe20003800000 */
[--C-:B-1----:R-:W-:Y:S02]  /*0040*/  SHF.R.U32.HI R0, RZ, 0x5, R18.reuse ;  /* 0x00000005ff007819 */ /* 0x102fe40000011612 */
[----:B------:R-:W-:-:S03]  /*0050*/  SHF.R.U32.HI R22, RZ, 0x7, R18 ;  /* 0x00000007ff167819 */ /* 0x000fc60000011612 */
[----:B------:R-:W1:Y:S04]  /*0060*/  SHFL.IDX PT, R5, R0, RZ, 0x1f ;  /* 0x00001fff00057589 */ /* 0x000e6800000e0000 */
[----:B------:R2:W3:Y:S01]  /*0070*/  SHFL.IDX PT, R8, R22, RZ, 0x1f ;  /* 0x00001fff16087589 */ /* 0x0004e200000e0000 */
[----:B-1----:R-:W-:-:S13]  /*0080*/  ISETP.NE.OR P0, PT, R5, RZ, !P0 ;  /* 0x000000ff0500720c */ /* 0x002fda0004705670 */
[----:B0-23--:R-:W-:Y:S05]  /*0090*/  @P0 BRA `(.L_x_1) ;  /* 0x0000000000200947 */ /* 0x00dfea0003800000 */
[----:B------:R-:W-:Y:S02]  /*00a0*/  ULDC.64 UR4, c[0x0][0x198] ;  /* 0x0000660000047ab9 */ /* 0x000fe40000000a00 */
[----:B------:R-:W-:Y:S02]  /*00b0*/  UIADD3 UR6, UP0, UR4, 0xf0, URZ ;  /* 0x000000f004067890 */ /* 0x000fe4000ff1e03f */
[----:B------:R-:W-:Y:S02]  /*00c0*/  UIADD3 UR4, UP1, UR4, 0x1f0, URZ ;  /* 0x000001f004047890 */ /* 0x000fe4000ff3e03f */
[----:B------:R-:W-:Y:S02]  /*00d0*/  UIADD3.X UR7, URZ, UR5, URZ, UP0, !UPT ;  /* 0x000000053f077290 */ /* 0x000fe400087fe43f */
[----:B------:R-:W-:-:S07]  /*00e0*/  UIADD3.X UR5, URZ, UR5, URZ, UP1, !UPT ;  /* 0x000000053f057290 */ /* 0x000fce0008ffe43f */
[----:B------:R0:W-:Y:S02]  /*00f0*/  UTMACCTL.PF [UR6] ;  /* 0x00000000060079b9 */ /* 0x0001e40008040000 */
[----:B------:R0:W-:Y:S02]  /*0100*/  UTMACCTL.PF [UR4] ;  /* 0x00000000040079b9 */ /* 0x0001e40008040000 */
[----:B0-----:R-:W-:Y:S01]  /*0110*/  NOP ;  /* 0x0000000000007918 */ /* 0x001fe20000000000 */
.L_x_1:
[----:B------:R-:W-:Y:S05]  /*0120*/  BSYNC B0 ;  /* 0x0000000000007941 */ /* 0x000fea0003800000 */
.L_x_0:
[----:B------:R-:W0:Y:S02]  /*0130*/  SHFL.IDX PT, R2, R0, RZ, 0x1f ;  /* 0x00001fff00027589 */ /* 0x000e2400000e0000 */
[----:B0-----:R-:W-:-:S13]  /*0140*/  ISETP.NE.AND P0, PT, R2, RZ, PT ;  /* 0x000000ff0200720c */ /* 0x001fda0003f05270 */
[----:B------:R-:W-:Y:S05]  /*0150*/  @P0 BRA `(.L_x_2) ;  /* 0x0000000000480947 */ /* 0x000fea0003800000 */
[----:B------:R-:W0:Y:S01]  /*0160*/  S2UR UR8, SR_CgaCtaId ;  /* 0x00000000000879c3 */ /* 0x000e220000008800 */
[----:B------:R-:W-:Y:S01]  /*0170*/  UMOV UR4, 0x400 ;  /* 0x0000040000047882 */ /* 0x000fe20000000000 */
[----:B------:R-:W-:Y:S01]  /*0180*/  UMOV UR5, 0x1 ;  /* 0x0000000100057882 */ /* 0x000fe20000000000 */
[----:B------:R-:W-:Y:S01]  /*0190*/  UMOV UR6, 0x100 ;  /* 0x0000010000067882 */ /* 0x000fe20000000000 */
[----:B------:R-:W-:Y:S01]  /*01a0*/  ELECT P0, URZ, PT ;  /* 0x00000000003f782f */ /* 0x000fe20003800000 */
[----:B------:R-:W-:-:S04]  /*01b0*/  UIADD3 UR6, -UR6, 0x100000, URZ ;  /* 0x0010000006067890 */ /* 0x000fc8000fffe13f */
[----:B------:R-:W-:Y:S02]  /*01c0*/  USHF.L.U32 UR7, UR6, 0xb, URZ ;  /* 0x0000000b06077899 */ /* 0x000fe4000800063f */
[----:B------:R-:W-:Y:S02]  /*01d0*/  USHF.L.U32 UR6, UR6, 0x1, URZ ;  /* 0x0000000106067899 */ /* 0x000fe4000800063f */
[----:B0-----:R-:W-:Y:S02]  /*01e0*/  ULEA UR8, UR8, UR4, 0x18 ;  /* 0x0000000408087291 */ /* 0x001fe4000f8ec03f */
[----:B------:R-:W-:-:S04]  /*01f0*/  UIADD3 UR4, -UR5, 0x100000, URZ ;  /* 0x0010000005047890 */ /* 0x000fc8000fffe13f */
[----:B------:R-:W-:Y:S02]  /*0200*/  USHF.L.U32 UR5, UR4, 0xb, URZ ;  /* 0x0000000b04057899 */ /* 0x000fe4000800063f */
[----:B------:R-:W-:Y:S01]  /*0210*/  USHF.L.U32 UR4, UR4, 0x1, URZ ;  /* 0x0000000104047899 */ /* 0x000fe2000800063f */
[----:B------:R-:W0:Y:S11]  /*0220*/  FENCE.VIEW.ASYNC.S ;  /* 0x00000000000073c6 */ /* 0x000e360000000000 */
[----:B0-----:R0:W1:Y:S01]  /*0230*/  SYNCS.EXCH.64 URZ, [UR8], UR4 ;  /* 0x00000004083f75b2 */ /* 0x0010620008000100 */
[----:B------:R0:W2:Y:S01]  /*0240*/  SYNCS.EXCH.64 URZ, [UR8+0x10], UR6 ;  /* 0x00001006083f75b2 */ /* 0x0000a20008000100 */
[----:B------:R0:W3:Y:S01]  /*0250*/  SYNCS.EXCH.64 URZ, [UR8+0x8], UR4 ;  /* 0x00000804083f75b2 */ /* 0x0000e20008000100 */
[----:B------:R0:W4:Y:S01]  /*0260*/  SYNCS.EXCH.64 URZ, [UR8+0x18], UR6 ;  /* 0x00001806083f75b2 */ /* 0x0001220008000100 */
[----:B------:R-:W-:Y:S01]  /*0270*/  NOP ;  /* 0x0000000000007918 */ /* 0x000fe20000000000 */
.L_x_2:
[----:B------:R-:W5:Y:S01]  /*0280*/  SHFL.IDX PT, R0, R0, RZ, 0x1f ;  /* 0x00001fff00007589 */ /* 0x000f6200000e0000 */
[----:B------:R-:W-:Y:S01]  /*0290*/  ELECT P0, URZ, PT ;  /* 0x00000000003f782f */ /* 0x000fe20003800000 */
[----:B------:R-:W1:Y:S01]  /*02a0*/  LDC R2, c[0x0][0x65c] ;  /* 0x00019700ff027b82 */ /* 0x000e620000000800 */
[----:B------:R-:W-:Y:S01]  /*02b0*/  SHF.R.S32.HI R6, RZ, 0x1f, R5 ;  /* 0x0000001fff067819 */ /* 0x000fe20000011405 */
[----:B------:R-:W2:Y:S01]  /*02c0*/  S2R R3, SR_CTAID.Y ;  /* 0x0000000000037919 */ /* 0x000ea20000002600 */
[----:B0-----:R-:W-:Y:S01]  /*02d0*/  UMOV UR4, 0x20 ;  /* 0x0000002000047882 */ /* 0x001fe20000000000 */
[----:B------:R-:W-:Y:S01]  /*02e0*/  ISETP.NE.AND P2, PT, R8, RZ, PT ;  /* 0x000000ff0800720c */ /* 0x000fe20003f45270 */
[----:B------:R-:W-:Y:S01]  /*02f0*/  NOP ;  /* 0x0000000000007918 */ /* 0x000fe20000000000 */
[----:B------:R-:W0:Y:S01]  /*0300*/  S2R R4, SR_CTAID.X ;  /* 0x0000000000047919 */ /* 0x000e220000002500 */
[----:B------:R-:W-:Y:S01]  /*0310*/  LEA.HI R6, R6, R5, RZ, 0x2 ;  /* 0x0000000506067211 */ /* 0x000fe200078f10ff */
[----:B------:R-:W-:Y:S01]  /*0320*/  NOP ;  /* 0x0000000000007918 */ /* 0x000fe20000000000 */
[----:B-----5:R-:W-:-:S02]  /*0330*/  ISETP.NE.OR P0, PT, R0, RZ, !P0 ;  /* 0x000000ff0000720c */ /* 0x020fc40004705670 */
[----:B-1----:R-:W-:-:S04]  /*0340*/  ISETP.NE.AND P3, PT, R2, 0x1, PT ;  /* 0x000000010200780c */ /* 0x002fc80003f65270 */
[----:B------:R-:W-:Y:S02]  /*0350*/  P2R R0, PR, RZ, 0x8 ;  /* 0x00000008ff007803 */ /* 0x000fe40000000000 */
[----:B------:R-:W-:-:S05]  /*0360*/  LOP3.LUT R0, R6, 0xfffffffc, RZ, 0xc0, !PT ;  /* 0xfffffffc06007812 */ /* 0x000fca00078ec0ff */
[----:B------:R-:W-:Y:S01]  /*0370*/  VOTEU.ALL UP0, P0 ;  /* 0x00000000003f7886 */ /* 0x000fe20000000000 */
[----:B------:R-:W-:Y:S01]  /*0380*/  IMAD.IADD R0, R5, 0x1, -R0 ;  /* 0x0000000105007824 */ /* 0x000fe200078e0a00 */
[----:B------:R-:W0:Y:S01]  /*0390*/  @P3 LDC R17, c[0x0][0x10] ;  /* 0x00000400ff113b82 */ /* 0x000e220000000800 */
[----:B------:R-:W-:Y:S01]  /*03a0*/  VOTEU.ALL UP1, P0 ;  /* 0x00000000003f7886 */ /* 0x000fe20000020000 */
[----:B--2---:R-:W-:Y:S01]  /*03b0*/  @P3 IMAD.MOV.U32 R6, RZ, RZ, R3 ;  /* 0x000000ffff063224 */ /* 0x004fe200078e0003 */
[----:B------:R-:W-:Y:S01]  /*03c0*/  @!UP0 UMOV UR6, 0x400 ;  /* 0x0000040000068882 */ /* 0x000fe20000000000 */
[----:B------:R-:W-:-:S04]  /*03d0*/  @!UP0 UIADD3 UR4, -UR4, 0x100000, URZ ;  /* 0x0010000004048890 */ /* 0x000fc8000fffe13f */
[----:B------:R-:W-:Y:S02]  /*03e0*/  @!UP0 USHF.L.U32 UR5, UR4, 0xb, URZ ;  /* 0x0000000b04058899 */ /* 0x000fe4000800063f */
[----:B------:R-:W-:Y:S01]  /*03f0*/  @!UP0 USHF.L.U32 UR4, UR4, 0x1, URZ ;  /* 0x0000000104048899 */ /* 0x000fe2000800063f */
[----:B------:R-:W-:Y:S02]  /*0400*/  @P3 IMAD.MOV.U32 R7, RZ, RZ, RZ ;  /* 0x000000ffff073224 */ /* 0x000fe400078e00ff */
[----:B------:R-:W-:Y:S01]  /*0410*/  IMAD.MOV.U32 R5, RZ, RZ, RZ ;  /* 0x000000ffff057224 */ /* 0x000fe200078e00ff */
[----:B------:R-:W1:Y:S01]  /*0420*/  @!UP0 S2UR UR7, SR_CgaCtaId ;  /* 0x00000000000789c3 */ /* 0x000e620000008800 */
[----:B------:R-:W-:-:S07]  /*0430*/  @P3 IMAD.MOV.U32 R11, RZ, RZ, RZ ;  /* 0x000000ffff0b3224 */ /* 0x000fce00078e00ff */
[----:B------:R-:W2:Y:S01]  /*0440*/  @!P3 LDC R9, c[0x0][0xc] ;  /* 0x00000300ff09bb82 */ /* 0x000ea20000000800 */
[----:B0-----:R-:W-:-:S04]  /*0450*/  @P3 IMAD.WIDE.U32 R16, R4, R17, R6 ;  /* 0x0000001104103225 */ /* 0x001fc800078e0006 */
[----:B------:R-:W-:Y:S01]  /*0460*/  @P3 IMAD.IADD R17, R17, 0x1, R11 ;  /* 0x0000000111113824 */ /* 0x000fe200078e020b */
[----:B-1----:R-:W-:Y:S01]  /*0470*/  @!UP0 ULEA UR6, UR7, UR6, 0x18 ;  /* 0x0000000607068291 */ /* 0x002fe2000f8ec03f */
[----:B------:R-:W-:Y:S01]  /*0480*/  VOTEU.ALL UP0, P0 ;  /* 0x00000000003f7886 */ /* 0x000fe20000000000 */
[----:B------:R-:W-:-:S04]  /*0490*/  ISETP.NE.AND P0, PT, R0, 0x3, PT ;  /* 0x000000030000780c */ /* 0x000fc80003f05270 */
[----:B------:R-:W-:Y:S01]  /*04a0*/  ISETP.EQ.OR P0, PT, R0, RZ, !P0 ;  /* 0x000000ff0000720c */ /* 0x000fe20004702670 */
[----:B--2---:R-:W-:-:S03]  /*04b0*/  @!P3 IMAD.WIDE.U32 R6, R9, R3, R4 ;  /* 0x000000030906b225 */ /* 0x004fc600078e0004 */
[C---:B------:R-:W-:Y:S01]  /*04c0*/  ISETP.EQ.AND P0, PT, R8.reuse, RZ, P0 ;  /* 0x000000ff0800720c */ /* 0x040fe20000702270 */
[----:B------:R-:W-:Y:S01]  /*04d0*/  VIADD R8, R8, 0xffffffff ;  /* 0xffffffff08087836 */ /* 0x000fe20000000000 */
[----:B------:R-:W0:Y:S02]  /*04e0*/  FENCE.VIEW.ASYNC.S ;  /* 0x00000000000073c6 */ /* 0x000e240000000000 */
[----:B0-----:R0:W3:Y:S01]  /*04f0*/  @!UP0 SYNCS.EXCH.64 URZ, [UR6+0x30], UR4 ;  /* 0x00003004063f85b2 */ /* 0x0010e20008000100 */
[----:B------:R-:W-:Y:S01]  /*0500*/  @!P3 IMAD.MOV.U32 R16, RZ, RZ, R6 ;  /* 0x000000ffff10b224 */ /* 0x000fe200078e0006 */
[----:B------:R-:W-:Y:S01]  /*0510*/  SEL R19, RZ, 0x1, !P0 ;  /* 0x00000001ff137807 */ /* 0x000fe20004000000 */
[----:B------:R-:W-:Y:S01]  /*0520*/  @!P3 IMAD.MOV.U32 R17, RZ, RZ, R7 ;  /* 0x000000ffff11b224 */ /* 0x000fe200078e0007 */
[----:B------:R-:W-:-:S04]  /*0530*/  ISETP.GE.U32.AND P1, PT, R8, 0x2, PT ;  /* 0x000000020800780c */ /* 0x000fc80003f26070 */
[----:B------:R-:W-:Y:S01]  /*0540*/  SEL R19, R19, 0x2, P1 ;  /* 0x0000000213137807 */ /* 0x000fe20000800000 */
[----:B------:R0:W3:Y:S01]  /*0550*/  @!UP1 SYNCS.EXCH.64 URZ, [UR6+0x38], UR4 ;  /* 0x00003804063f95b2 */ /* 0x0000e20008000100 */
[----:B------:R-:W-:Y:S01]  /*0560*/  NOP ;  /* 0x0000000000007918 */ /* 0x000fe20000000000 */
[----:B---34-:R-:W-:Y:S06]  /*0570*/  BAR.SYNC.DEFER_BLOCKING 0x0 ;  /* 0x0000000000007b1d */ /* 0x018fec0000010000 */
[----:B------:R-:W-:Y:S05]  /*0580*/  @!P2 BRA `(.L_x_3) ;  /* 0x000000980068a947 */ /* 0x000fea0003800000 */
[----:B------:R-:W-:-:S13]  /*0590*/  ISETP.GT.U32.AND P0, PT, R8, 0x1, PT ;  /* 0x000000010800780c */ /* 0x000fda0003f04070 */
[----:B0-----:R-:W-:Y:S05]  /*05a0*/  @P0 EXIT ;  /* 0x000000000000094d */ /* 0x001fea0003800000 */
[----:B------:R-:W-:Y:S01]  /*05b0*/  ULDC.64 UR4, c[0x0][0x650] ;  /* 0x0001940000047ab9 */ /* 0x000fe20000000a00 */
[----:B------:R-:W-:Y:S01]  /*05c0*/  PRMT R0, RZ, 0x7610, R0 ;  /* 0x00007610ff007816 */ /* 0x000fe20000000000 */
[----:B------:R-:W-:Y:S01]  /*05d0*/  IMAD.MOV.U32 R153, RZ, RZ, -0x1 ;  /* 0xffffffffff997424 */ /* 0x000fe200078e00ff */
[----:B------:R-:W-:Y:S01]  /*05e0*/  ISETP.GE.U32.AND P0, PT, R16, UR4, PT ;  /* 0x0000000410007c0c */ /* 0x000fe2000bf06070 */
[----:B------:R-:W-:Y:S02]  /*05f0*/  IMAD.MOV.U32 R152, RZ, RZ, -0x1 ;  /* 0xffffffffff987424 */ /* 0x000fe400078e00ff */
[----:B------:R-:W-:Y:S01]  /*0600*/  IMAD.MOV.U32 R23, RZ, RZ, -0x1 ;  /* 0xffffffffff177424 */ /* 0x000fe200078e00ff */
[----:B------:R-:W-:-:S13]  /*0610*/  ISETP.GE.U32.AND.EX P0, PT, R17, UR5, PT, P0 ;  /* 0x0000000511007c0c */ /* 0x000fda000bf06100 */
[----:B------:R-:W-:Y:S05]  /*0620*/  @P0 BRA `(.L_x_4) ;  /* 0x0000000400540947 */ /* 0x000fea0003800000 */
[----:B------:R-:W0:Y:S01]  /*0630*/  LDC.64 R14, c[0x0][0x628] ;  /* 0x00018a00ff0e7b82 */ /* 0x000e220000000a00 */
[----:B------:R-:W-:Y:S02]  /*0640*/  IMAD.MOV.U32 R6, RZ, RZ, R16 ;  /* 0x000000ffff067224 */ /* 0x000fe400078e0010 */
[----:B------:R-:W-:-:S05]  /*0650*/  IMAD.MOV.U32 R7, RZ, RZ, R17 ;  /* 0x000000ffff077224 */ /* 0x000fca00078e0011 */
[----:B------:R-:W1:Y:S08]  /*0660*/  LDC R0, c[0x0][0x630] ;  /* 0x00018c00ff007b82 */ /* 0x000e700000000800 */
[----:B------:R-:W2:Y:S01]  /*0670*/  LDC.64 R20, c[0x0][0x620] ;  /* 0x00018800ff147b82 */ /* 0x000ea20000000a00 */
[----:B0-----:R-:W-:-:S04]  /*0680*/  ISETP.NE.U32.AND P0, PT, R14, RZ, PT ;  /* 0x000000ff0e00720c */ /* 0x001fc80003f05070 */
[----:B------:R-:W-:-:S13]  /*0690*/  ISETP.NE.AND.EX P0, PT, R15, RZ, PT, P0 ;  /* 0x000000ff0f00720c */ /* 0x000fda0003f05300 */
[----:B-12---:R-:W-:Y:S05]  /*06a0*/  @!P0 BRA `(.L_x_5) ;  /* 0x0000000000288947 */ /* 0x006fea0003800000 */
[----:B------:R-:W0:Y:S02]  /*06b0*/  LDC R11, c[0x0][0x634] ;  /* 0x00018d00ff0b7b82 */ /* 0x000e240000000800 */
[----:B0-----:R-:W-:-:S05]  /*06c0*/  IADD3 R11, P0, R16, R11, RZ ;  /* 0x0000000b100b7210 */ /* 0x001fca0007f1e0ff */
[----:B------:R-:W-:-:S04]  /*06d0*/  IMAD.X R13, RZ, RZ, R17, P0 ;  /* 0x000000ffff0d7224 */ /* 0x000fc800000e0611 */
[----:B------:R-:W-:-:S04]  /*06e0*/  IMAD.WIDE.U32 R6, R13, R14, RZ ;  /* 0x0000000e0d067225 */ /* 0x000fc800078e00ff */
[----:B------:R-:W-:-:S04]  /*06f0*/  IMAD.WIDE.U32 R8, P0, R11, R15, R6 ;  /* 0x0000000f0b087225 */ /* 0x000fc80007800006 */
[----:B------:R-:W-:-:S04]  /*0700*/  IMAD.WIDE.U32 R6, R11, R14, RZ ;  /* 0x0000000e0b067225 */ /* 0x000fc800078e00ff */
[----:B------:R-:W-:Y:S01]  /*0710*/  IMAD.X R11, RZ, RZ, RZ, P0 ;  /* 0x000000ffff0b7224 */ /* 0x000fe200000e06ff */
[----:B------:R-:W-:Y:S01]  /*0720*/  IADD3 RZ, P0, R7, R8, RZ ;  /* 0x0000000807ff7210 */ /* 0x000fe20007f1e0ff */
[----:B------:R-:W-:-:S04]  /*0730*/  IMAD.MOV.U32 R10, RZ, RZ, R9 ;  /* 0x000000ffff0a7224 */ /* 0x000fc800078e0009 */
[----:B------:R-:W-:-:S08]  /*0740*/  IMAD.WIDE.U32.X R6, R13, R15, R10, P0 ;  /* 0x0000000f0d067225 */ /* 0x000fd000000e040a */
.L_x_5:
[-CC-:B------:R-:W-:Y:S01]  /*0750*/  SHF.R.U64 R23, R6, R0.reuse, R7.reuse ;  /* 0x0000000006177219 */ /* 0x180fe20000001207 */
[----:B------:R-:W0:Y:S01]  /*0760*/  LDC R10, c[0x0][0x618] ;  /* 0x00018600ff0a7b82 */ /* 0x000e220000000800 */
[----:B------:R-:W-:Y:S01]  /*0770*/  SHF.R.U32.HI R5, RZ, R0, R7 ;  /* 0x00000000ff057219 */ /* 0x000fe20000011607 */
[----:B------:R-:W-:Y:S01]  /*0780*/  ULDC UR4, c[0x0][0x150] ;  /* 0x0000540000047ab9 */ /* 0x000fe20000000800 */
[----:B------:R-:W-:Y:S02]  /*0790*/  IADD3 R9, P0, RZ, -R23, RZ ;  /* 0x80000017ff097210 */ /* 0x000fe40007f1e0ff */
[----:B------:R-:W-:-:S03]  /*07a0*/  I2FP.F32.U32 R0, R4 ;  /* 0x0000000400007245 */ /* 0x000fc60000201000 */
[----:B------:R-:W1:Y:S01]  /*07b0*/  LDC.64 R28, c[0x0][0x640] ;  /* 0x00019000ff1c7b82 */ /* 0x000e620000000a00 */
[----:B------:R-:W-:Y:S02]  /*07c0*/  IMAD.X R11, RZ, RZ, ~R5, P0 ;  /* 0x000000ffff0b7224 */ /* 0x000fe400000e0e05 */
[----:B------:R-:W-:Y:S01]  /*07d0*/  FMUL R0, R0, UR4 ;  /* 0x0000000400007c20 */ /* 0x000fe20008400000 */
[----:B------:R-:W-:Y:S01]  /*07e0*/  IMAD.WIDE.U32 R6, R9, R20, R16 ;  /* 0x0000001409067225 */ /* 0x000fe200078e0010 */
[----:B------:R-:W-:-:S03]  /*07f0*/  ULDC UR4, c[0x0][0x154] ;  /* 0x0000550000047ab9 */ /* 0x000fc60000000800 */
[----:B------:R-:W-:Y:S01]  /*0800*/  IMAD R8, R11, R20, RZ ;  /* 0x000000140b087224 */ /* 0x000fe200078e02ff */
[----:B------:R-:W2:Y:S01]  /*0810*/  LDC R5, c[0x0][0x144] ;  /* 0x00005100ff057b82 */ /* 0x000ea20000000800 */
[----:B------:R-:W3:Y:S02]  /*0820*/  F2I.U32.TRUNC.NTZ R0, R0 ;  /* 0x0000000000007305 */ /* 0x000ee4000020f000 */
[----:B------:R-:W-:-:S04]  /*0830*/  IMAD R9, R9, R21, R8 ;  /* 0x0000001509097224 */ /* 0x000fc800078e0208 */
[----:B------:R-:W-:Y:S01]  /*0840*/  IMAD.IADD R7, R7, 0x1, R9 ;  /* 0x0000000107077824 */ /* 0x000fe200078e0209 */
[----:B------:R-:W4:Y:S01]  /*0850*/  LDC R12, c[0x0][0x608] ;  /* 0x00018200ff0c7b82 */ /* 0x000f220000000800 */
[----:B------:R-:W-:-:S03]  /*0860*/  IMAD.MOV.U32 R9, RZ, RZ, -0x1 ;  /* 0xffffffffff097424 */ /* 0x000fc600078e00ff */
[-CC-:B0-----:R-:W-:Y:S02]  /*0870*/  SHF.R.U64 R20, R6, R10.reuse, R7.reuse ;  /* 0x0000000a06147219 */ /* 0x181fe40000001207 */
[----:B------:R-:W-:Y:S02]  /*0880*/  I2FP.F32.U32 R6, R3 ;  /* 0x0000000300067245 */ /* 0x000fe40000201000 */
[----:B------:R-:W0:Y:S01]  /*0890*/  LDC R26, c[0x0][0x658] ;  /* 0x00019600ff1a7b82 */ /* 0x000e220000000800 */
[----:B-1----:R-:W-:Y:S01]  /*08a0*/  ISETP.NE.U32.AND P0, PT, R28, RZ, PT ;  /* 0x000000ff1c00720c */ /* 0x002fe20003f05070 */
[----:B---3--:R-:W-:Y:S01]  /*08b0*/  IMAD.MOV R8, RZ, RZ, -R0 ;  /* 0x000000ffff087224 */ /* 0x008fe200078e0a00 */
[----:B------:R-:W-:Y:S01]  /*08c0*/  SHF.R.U32.HI R7, RZ, R10, R7 ;  /* 0x0000000aff077219 */ /* 0x000fe20000011607 */
[----:B------:R-:W-:Y:S01]  /*08d0*/  FMUL R6, R6, UR4 ;  /* 0x0000000406067c20 */ /* 0x000fe20008400000 */
[----:B------:R-:W-:-:S03]  /*08e0*/  ISETP.NE.AND.EX P0, PT, R29, RZ, PT, P0 ;  /* 0x000000ff1d00720c */ /* 0x000fc60003f05300 */
[----:B------:R-:W1:Y:S01]  /*08f0*/  LDC R14, c[0x0][0x148] ;  /* 0x00005200ff0e7b82 */ /* 0x000e620000000800 */
[----:B--2---:R-:W-:-:S07]  /*0900*/  IMAD R0, R5, R8, R4 ;  /* 0x0000000805007224 */ /* 0x004fce00078e0204 */
[----:B------:R-:W2:Y:S01]  /*0910*/  LDC R24, c[0x0][0x600] ;  /* 0x00018000ff187b82 */ /* 0x000ea20000000800 */
[-CC-:B----4-:R-:W-:Y:S02]  /*0920*/  SHF.R.U64 R30, R20, R12.reuse, R7.reuse ;  /* 0x0000000c141e7219 */ /* 0x190fe40000001207 */
[----:B------:R-:W-:Y:S01]  /*0930*/  SHF.R.U32.HI R5, RZ, R12, R7 ;  /* 0x0000000cff057219 */ /* 0x000fe20000011607 */
[----:B------:R-:W-:Y:S01]  /*0940*/  IMAD.MOV.U32 R7, RZ, RZ, 0x1 ;  /* 0x00000001ff077424 */ /* 0x000fe200078e00ff */
[----:B------:R3:W4:Y:S03]  /*0950*/  F2I.U32.TRUNC.NTZ R12, R6 ;  /* 0x00000006000c7305 */ /* 0x000726000020f000 */
[----:B------:R-:W1:Y:S01]  /*0960*/  LDC R15, c[0x0][0x648] ;  /* 0x00019200ff0f7b82 */ /* 0x000e620000000800 */
[-C--:B0-----:R-:W-:Y:S02]  /*0970*/  SHF.L.U32 R4, R9, R26.reuse, RZ ;  /* 0x0000001a09047219 */ /* 0x081fe400000006ff */
[----:B------:R-:W-:-:S02]  /*0980*/  SHF.R.U64 R32, R30, R26, R5 ;  /* 0x0000001a1e207219 */ /* 0x000fc40000001205 */
[----:B------:R-:W-:Y:S02]  /*0990*/  LOP3.LUT R11, RZ, R4, RZ, 0x33, !PT ;  /* 0x00000004ff0b7212 */ /* 0x000fe400078e33ff */
[-C--:B------:R-:W-:Y:S01]  /*09a0*/  SHF.R.U32.HI R5, RZ, R26.reuse, R5 ;  /* 0x0000001aff057219 */ /* 0x080fe20000011605 */
[----:B------:R-:W0:Y:S01]  /*09b0*/  LDC R21, c[0x0][0x638] ;  /* 0x00018e00ff157b82 */ /* 0x000e220000000800 */
[----:B------:R-:W-:Y:S01]  /*09c0*/  SHF.L.U32 R10, R7, R26, RZ ;  /* 0x0000001a070a7219 */ /* 0x000fe200000006ff */
[----:B------:R-:W-:-:S06]  /*09d0*/  IMAD.MOV.U32 R4, RZ, RZ, R32 ;  /* 0x000000ffff047224 */ /* 0x000fcc00078e0020 */
[----:B------:R-:W0:Y:S01]  /*09e0*/  LDC R153, c[0x0][0x610] ;  /* 0x00018400ff997b82 */ /* 0x000e220000000800 */
[----:B---34-:R-:W-:Y:S05]  /*09f0*/  @!P0 BRA `(.L_x_6) ;  /* 0x0000000000288947 */ /* 0x018fea0003800000 */
[----:B------:R-:W3:Y:S02]  /*0a00*/  LDC R9, c[0x0][0x64c] ;  /* 0x00019300ff097b82 */ /* 0x000ee40000000800 */
[----:B---3--:R-:W-:-:S05]  /*0a10*/  IADD3 R9, P0, R32, R9, RZ ;  /* 0x0000000920097210 */ /* 0x008fca0007f1e0ff */
        /* <DEDUP_REMOVED lines=8> */
.L_x_6:
[----:B-1----:R-:W-:Y:S01]  /*0aa0*/  SHF.R.U64 R4, R4, R15, R5 ;  /* 0x0000000f04047219 */ /* 0x002fe20000001205 */
[----:B--2---:R-:W-:Y:S01]  /*0ab0*/  VIADD R5, R24, 0xffffffff ;  /* 0xffffffff18057836 */ /* 0x004fe20000000000 */
[----:B------:R-:W-:Y:S01]  /*0ac0*/  LOP3.LUT R11, R30, R11, RZ, 0xc0, !PT ;  /* 0x0000000b1e0b7212 */ /* 0x000fe200078ec0ff */
[----:B------:R-:W-:Y:S02]  /*0ad0*/  IMAD.MOV R12, RZ, RZ, -R12 ;  /* 0x000000ffff0c7224 */ /* 0x000fe400078e0a0c */
[----:B------:R-:W-:Y:S02]  /*0ae0*/  IMAD.MOV R6, RZ, RZ, -R4 ;  /* 0x000000ffff067224 */ /* 0x000fe400078e0a04 */
[----:B------:R-:W-:Y:S01]  /*0af0*/  IMAD R11, R10, R4, R11 ;  /* 0x000000040a0b7224 */ /* 0x000fe200078e020b */
[----:B------:R-:W-:Y:S01]  /*0b00*/  LOP3.LUT R4, R20, R5, RZ, 0xc0, !PT ;  /* 0x0000000514047212 */ /* 0x000fe200078ec0ff */
[----:B------:R-:W-:Y:S02]  /*0b10*/  @P3 IMAD R0, R14, R12, R3 ;  /* 0x0000000c0e003224 */ /* 0x000fe400078e0203 */
[----:B0-----:R-:W-:-:S02]  /*0b20*/  IMAD R3, R6, R21, R32 ;  /* 0x0000001506037224 */ /* 0x001fc400078e0220 */
[----:B------:R-:W-:Y:S02]  /*0b30*/  IMAD R153, R11, R153, R0 ;  /* 0x000000990b997224 */ /* 0x000fe400078e0200 */
[----:B------:R-:W-:Y:S02]  /*0b40*/  IMAD R4, R3, R24, R4 ;  /* 0x0000001803047224 */ /* 0x000fe400078e0204 */
[----:B------:R-:W-:-:S03]  /*0b50*/  IMAD.MOV.U32 R0, RZ, RZ, 0x1 ;  /* 0x00000001ff007424 */ /* 0x000fc600078e00ff */
[----:B------:R-:W-:Y:S02]  /*0b60*/  SEL R152, R4, R153, !P3 ;  /* 0x0000009904987207 */ /* 0x000fe40005800000 */
[----:B------:R-:W-:-:S07]  /*0b70*/  SEL R153, R153, R4, !P3 ;  /* 0x0000000499997207 */ /* 0x000fce0005800000 */
.L_x_4:
[----:B------:R-:W-:-:S08]  /*0b80*/  NOP ;  /* 0x0000000000007918 */ /* 0x000fd00000000000 */
[----:B------:R-:W0:Y:S02]  /*0b90*/  USETMAXREG.TRY_ALLOC.CTAPOOL UP0, 0xe8 ;  /* 0x000000e8000079c8 */ /* 0x000e240008000600 */
[----:B0-----:R-:W-:-:S13]  /*0ba0*/  PLOP3.LUT P0, PT, PT, PT, UP0, 0x80, 0x0 ;  /* 0x000000000000781c */ /* 0x001fda0003f0f008 */
[----:B------:R-:W-:Y:S05]  /*0bb0*/  @!P0 BRA `(.L_x_4) ;  /* 0xfffffffc00f08947 */ /* 0x000fea000383ffff */
[----:B------:R-:W-:Y:S01]  /*0bc0*/  ULDC.64 UR4, c[0x0][0x598] ;  /* 0x0001660000047ab9 */ /* 0x000fe20000000a00 */
[----:B------:R-:W-:Y:S01]  /*0bd0*/  ULDC.64 UR36, c[0x0][0x208] ;  /* 0x0000820000247ab9 */ /* 0x000fe20000000a00 */
[----:B------:R-:W-:-:S04]  /*0be0*/  ISETP.NE.U32.AND P0, PT, RZ, UR4, PT ;  /* 0x00000004ff007c0c */ /* 0x000fc8000bf05070 */
[----:B------:R-:W-:-:S13]  /*0bf0*/  ISETP.NE.AND.EX P0, PT, RZ, UR5, PT, P0 ;  /* 0x00000005ff007c0c */ /* 0x000fda000bf05300 */
[----:B------:R-:W-:Y:S05]  /*0c00*/  @!P0 BRA `(.L_x_7) ;  /* 0x00000000001c8947 */ /* 0x000fea0003800000 */
[----:B------:R-:W0:Y:S02]  /*0c10*/  LDC.64 R4, c[0x0][0x598] ;  /* 0x00016600ff047b82 */ /* 0x000e240000000a00 */
[----:B0-----:R-:W2:Y:S02]  /*0c20*/  LDG.E.64 R4, desc[UR36][R4.64] ;  /* 0x0000002404047981 */ /* 0x001ea4000c1e1b00 */
[----:B--2---:R-:W-:-:S04]  /*0c30*/  ISETP.NE.U32.AND P0, PT, R4, RZ, PT ;  /* 0x000000ff0400720c */ /* 0x004fc80003f05070 */
[----:B------:R-:W-:-:S13]  /*0c40*/  ISETP.NE.AND.EX P0, PT, R5, RZ, PT, P0 ;  /* 0x000000ff0500720c */ /* 0x000fda0003f05300 */
[----:B------:R-:W-:Y:S05]  /*0c50*/  @!P0 BRA `(.L_x_7) ;  /* 0x0000000000088947 */ /* 0x000fea0003800000 */
[----:B------:R0:W5:Y:S01]  /*0c60*/  LD.E R154, desc[UR36][R4.64] ;  /* 0x00000024049a7980 */ /* 0x000162000c101900 */
[----:B------:R-:W-:Y:S05]  /*0c70*/  BRA `(.L_x_8) ;  /* 0x0000000000247947 */ /* 0x000fea0003800000 */
.L_x_7:
[----:B------:R-:W-:Y:S02]  /*0c80*/  ULDC.64 UR4, c[0x0][0x588] ;  /* 0x0001620000047ab9 */ /* 0x000fe40000000a00 */
[----:B------:R-:W-:-:S04]  /*0c90*/  ISETP.NE.U32.AND P0, PT, RZ, UR4, PT ;  /* 0x00000004ff007c0c */ /* 0x000fc8000bf05070 */
[----:B------:R-:W-:-:S13]  /*0ca0*/  ISETP.NE.AND.EX P0, PT, RZ, UR5, PT, P0 ;  /* 0x00000005ff007c0c */ /* 0x000fda000bf05300 */
[----:B------:R-:W-:Y:S05]  /*0cb0*/  @!P0 BRA `(.L_x_9) ;  /* 0x00000000000c8947 */ /* 0x000fea0003800000 */
[----:B------:R-:W0:Y:S02]  /*0cc0*/  LDC.64 R154, c[0x0][0x588] ;  /* 0x00016200ff9a7b82 */ /* 0x000e240000000a00 */
[----:B0-----:R1:W5:Y:S01]  /*0cd0*/  LDG.E R154, desc[UR36][R154.64] ;  /* 0x000000249a9a7981 */ /* 0x001362000c1e1900 */
[----:B------:R-:W-:Y:S05]  /*0ce0*/  BRA `(.L_x_8) ;  /* 0x0000000000087947 */ /* 0x000fea0003800000 */
.L_x_9:
[----:B------:R-:W-:Y:S02]  /*0cf0*/  ULDC UR4, c[0x0][0x580] ;  /* 0x0001600000047ab9 */ /* 0x000fe40000000800 */
[----:B------:R-:W-:-:S07]  /*0d00*/  IMAD.U32 R154, RZ, RZ, UR4 ;  /* 0x00000004ff9a7e24 */ /* 0x000fce000f8e00ff */
.L_x_8:
[----:B------:R-:W-:Y:S02]  /*0d10*/  ULDC.64 UR4, c[0x0][0x5a0] ;  /* 0x0001680000047ab9 */ /* 0x000fe40000000a00 */
[----:B------:R-:W-:-:S04]  /*0d20*/  ISETP.NE.U32.AND P0, PT, RZ, UR4, PT ;  /* 0x00000004ff007c0c */ /* 0x000fc8000bf05070 */
[----:B------:R-:W-:-:S13]  /*0d30*/  ISETP.NE.AND.EX P0, PT, RZ, UR5, PT, P0 ;  /* 0x00000005ff007c0c */ /* 0x000fda000bf05300 */
[----:B------:R-:W-:Y:S05]  /*0d40*/  @!P0 BRA `(.L_x_10) ;  /* 0x00000000001c8947 */ /* 0x000fea0003800000 */
[----:B0-----:R-:W0:Y:S02]  /*0d50*/  LDC.64 R4, c[0x0][0x5a0] ;  /* 0x00016800ff047b82 */ /* 0x001e240000000a00 */
[----:B0-----:R-:W2:Y:S02]  /*0d60*/  LDG.E.64 R4, desc[UR36][R4.64] ;  /* 0x0000002404047981 */ /* 0x001ea4000c1e1b00 */
[----:B--2---:R-:W-:-:S04]  /*0d70*/  ISETP.NE.U32.AND P0, PT, R4, RZ, PT ;  /* 0x000000ff0400720c */ /* 0x004fc80003f05070 */
[----:B------:R-:W-:-:S13]  /*0d80*/  ISETP.NE.AND.EX P0, PT, R5, RZ, PT, P0 ;  /* 0x000000ff0500720c */ /* 0x000fda0003f05300 */
[----:B------:R-:W-:Y:S05]  /*0d90*/  @!P0 BRA `(.L_x_10) ;  /* 0x0000000000088947 */ /* 0x000fea0003800000 */
[----:B-1----:R0:W5:Y:S01]  /*0da0*/  LD.E R155, desc[UR36][R4.64] ;  /* 0x00000024049b7980 */ /* 0x002162000c101900 */
[----:B------:R-:W-:Y:S05]  /*0db0*/  BRA `(.L_x_11) ;  /* 0x0000000000247947 */ /* 0x000fea0003800000 */
.L_x_10:
[----:B------:R-:W-:Y:S02]  /*0dc0*/  ULDC.64 UR4, c[0x0][0x590] ;  /* 0x0001640000047ab9 */ /* 0x000fe40000000a00 */
[----:B------:R-:W-:-:S04]  /*0dd0*/  ISETP.NE.U32.AND P0, PT, RZ, UR4, PT ;  /* 0x00000004ff007c0c */ /* 0x000fc8000bf05070 */
[----:B------:R-:W-:-:S13]  /*0de0*/  ISETP.NE.AND.EX P0, PT, RZ, UR5, PT, P0 ;  /* 0x00000005ff007c0c */ /* 0x000fda000bf05300 */
[----:B------:R-:W-:Y:S05]  /*0df0*/  @!P0 BRA `(.L_x_12) ;  /* 0x00000000000c8947 */ /* 0x000fea0003800000 */
[----:B0-----:R-:W1:Y:S02]  /*0e00*/  LDC.64 R4, c[0x0][0x590] ;  /* 0x00016400ff047b82 */ /* 0x001e640000000a00 */
[----:B-1----:R1:W5:Y:S01]  /*0e10*/  LDG.E R155, desc[UR36][R4.64] ;  /* 0x00000024049b7981 */ /* 0x002362000c1e1900 */
[----:B------:R-:W-:Y:S05]  /*0e20*/  BRA `(.L_x_11) ;  /* 0x0000000000087947 */ /* 0x000fea0003800000 */
.L_x_12:
[----:B------:R-:W-:Y:S02]  /*0e30*/  ULDC UR4, c[0x0][0x584] ;  /* 0x0001610000047ab9 */ /* 0x000fe40000000800 */
[----:B-1----:R-:W-:-:S07]  /*0e40*/  IMAD.U32 R155, RZ, RZ, UR4 ;  /* 0x00000004ff9b7e24 */ /* 0x002fce000f8e00ff */
.L_x_11:
[----:B------:R-:W-:-:S13]  /*0e50*/  LOP3.LUT P0, RZ, R0, 0xff, RZ, 0xc0, !PT ;  /* 0x000000ff00ff7812 */ /* 0x000fda000780c0ff */
[----:B------:R-:W-:Y:S05]  /*0e60*/  @!P0 EXIT ;  /* 0x000000000000894d */ /* 0x000fea0003800000 */
[----:B------:R-:W-:Y:S01]  /*0e70*/  ULDC UR4, c[0x0][0x28c] ;  /* 0x0000a30000047ab9 */ /* 0x000fe20000000800 */
[----:B------:R-:W-:Y:S01]  /*0e80*/  LOP3.LUT R158, R19, 0x1, RZ, 0xfc, !PT ;  /* 0x00000001139e7812 */ /* 0x000fe200078efcff */
[----:B------:R-:W-:Y:S01]  /*0e90*/  UIADD3 UR4, UR4, 0x3f, URZ ;  /* 0x0000003f04047890 */ /* 0x000fe2000fffe03f */
[----:B------:R-:W-:Y:S01]  /*0ea0*/  UMOV UR38, URZ ;  /* 0x0000003f00267c82 */ /* 0x000fe20008000000 */
[----:B------:R-:W-:Y:S02]  /*0eb0*/  UMOV UR39, URZ ;  /* 0x0000003f00277c82 */ /* 0x000fe40008000000 */
[----:B------:R-:W-:-:S04]  /*0ec0*/  USHF.R.S32.HI UR5, URZ, 0x1f, UR4 ;  /* 0x0000001f3f057899 */ /* 0x000fc80008011404 */
[----:B------:R-:W-:-:S04]  /*0ed0*/  ULEA.HI UR5, UR5, UR4, URZ, 0x6 ;  /* 0x0000000405057291 */ /* 0x000fc8000f8f303f */
[----:B------:R-:W-:-:S12]  /*0ee0*/  USHF.R.S32.HI UR40, URZ, 0x6, UR5 ;  /* 0x000000063f287899 */ /* 0x000fd80008011405 */
.L_x_286:
[----:B------:R-:W-:Y:S01]  /*0ef0*/  LOP3.LUT R0, R18, 0x80, RZ, 0xc0, !PT ;  /* 0x0000008012007812 */ /* 0x000fe200078ec0ff */
[----:B--2---:R-:W2:Y:S01]  /*0f00*/  S2UR UR7, SR_CgaCtaId ;  /* 0x00000000000779c3 */ /* 0x004ea20000008800 */
[----:B------:R-:W-:Y:S02]  /*0f10*/  UMOV UR6, 0x400 ;  /* 0x0000040000067882 */ /* 0x000fe40000000000 */
[----:B------:R-:W-:-:S06]  /*0f20*/  SHF.R.U32.HI R0, RZ, 0x7, R0 ;  /* 0x00000007ff007819 */ /* 0x000fcc0000011600 */
[----:B---3--:R-:W3:Y:S01]  /*0f30*/  SHFL.IDX PT, R0, R0, RZ, 0x1f ;  /* 0x00001fff00007589 */ /* 0x008ee200000e0000 */
[----:B--2---:R-:W-:Y:S01]  /*0f40*/  ULEA UR42, UR7, UR6, 0x18 ;  /* 0x00000006072a7291 */ /* 0x004fe2000f8ec03f */
[----:B---3--:R-:W-:-:S13]  /*0f50*/  R2UR UR4, R0 ;  /* 0x00000000000472ca */ /* 0x008fda00000e0000 */
[----:B------:R-:W-:-:S04]  /*0f60*/  ULEA.HI UR5, UR4, UR4, URZ, 0x1 ;  /* 0x0000000404057291 */ /* 0x000fc8000f8f083f */
[----:B------:R-:W-:-:S04]  /*0f70*/  ULOP3.LUT UR5, UR5, 0x7fffe, URZ, 0xc0, !UPT ;  /* 0x0007fffe05057892 */ /* 0x000fc8000f8ec03f */
[----:B------:R-:W-:-:S03]  /*0f80*/  UIADD3 UR5, UR4, -UR5, URZ ;  /* 0x8000000504057290 */ /* 0x000fc6000fffe03f */
[----:B------:R-:W-:Y:S01]  /*0f90*/  ULDC UR4, c[0x0][0x28c] ;  /* 0x0000a30000047ab9 */ /* 0x000fe20000000800 */
[----:B------:R-:W-:Y:S01]  /*0fa0*/  ULEA UR5, UR5, UR42, 0xd ;  /* 0x0000002a05057291 */ /* 0x000fe2000f8e683f */
[----:B------:R-:W-:-:S03]  /*0fb0*/  ISETP.LT.AND P0, PT, RZ, UR4, PT ;  /* 0x00000004ff007c0c */ /* 0x000fc6000bf01270 */
[----:B------:R-:W-:-:S04]  /*0fc0*/  UIADD3 UR5, UR5, 0x100, URZ ;  /* 0x0000010005057890 */ /* 0x000fc8000fffe03f */
[----:B------:R-:W-:-:S04]  /*0fd0*/  USHF.R.U32.HI UR5, URZ, 0x4, UR5 ;  /* 0x000000043f057899 */ /* 0x000fc80008011605 */
[----:B------:R-:W-:Y:S02]  /*0fe0*/  ULOP3.LUT UR41, UR5, 0x3fff, URZ, 0xc0, !UPT ;  /* 0x00003fff05297892 */ /* 0x000fe4000f8ec03f */
[----:B-1----:R-:W-:Y:S10]  /*0ff0*/  @P0 BRA `(.L_x_13) ;  /* 0x0000000000400947 */ /* 0x002ff40003800000 */
[----:B------:R-:W-:Y:S01]  /*1000*/  MOV R0, 0x0 ;  /* 0x0000000000007802 */ /* 0x000fe20000000f00 */
[----:B------:R-:W-:Y:S01]  /*1010*/  ULDC.64 UR4, c[0x4][0x68] ;  /* 0x01001a0000047ab9 */ /* 0x000fe20000000a00 */
[----:B------:R-:W-:Y:S01]  /*1020*/  ULDC.64 UR6, c[0x4][0x8] ;  /* 0x0100020000067ab9 */ /* 0x000fe20000000a00 */
[----:B01----:R-:W-:Y:S01]  /*1030*/  IMAD.U32 R4, RZ, RZ, UR4 ;  /* 0x00000004ff047e24 */ /* 0x003fe2000f8e00ff */
[----:B------:R0:W1:Y:S01]  /*1040*/  LDC.64 R14, c[0x4][R0] ;  /* 0x01000000000e7b82 */ /* 0x0000620000000a00 */
[----:B------:R-:W-:Y:S01]  /*1050*/  IMAD.U32 R5, RZ, RZ, UR5 ;  /* 0x00000005ff057e24 */ /* 0x000fe2000f8e00ff */
[----:B------:R-:W-:Y:S01]  /*1060*/  ULDC.64 UR4, c[0x4][0x70] ;  /* 0x01001c0000047ab9 */ /* 0x000fe20000000a00 */
[----:B------:R-:W-:Y:S02]  /*1070*/  IMAD.U32 R10, RZ, RZ, UR6 ;  /* 0x00000006ff0a7e24 */ /* 0x000fe4000f8e00ff */
[----:B------:R-:W-:Y:S02]  /*1080*/  IMAD.U32 R6, RZ, RZ, UR4 ;  /* 0x00000004ff067e24 */ /* 0x000fe4000f8e00ff */
[----:B------:R-:W-:-:S02]  /*1090*/  IMAD.U32 R7, RZ, RZ, UR5 ;  /* 0x00000005ff077e24 */ /* 0x000fc4000f8e00ff */
[----:B------:R-:W-:Y:S02]  /*10a0*/  IMAD.U32 R11, RZ, RZ, UR7 ;  /* 0x00000007ff0b7e24 */ /* 0x000fe4000f8e00ff */
[----:B------:R-:W-:Y:S02]  /*10b0*/  IMAD.MOV.U32 R8, RZ, RZ, 0x1e1 ;  /* 0x000001e1ff087424 */ /* 0x000fe400078e00ff */
[----:B------:R-:W-:Y:S02]  /*10c0*/  IMAD.MOV.U32 R12, RZ, RZ, 0x1 ;  /* 0x00000001ff0c7424 */ /* 0x000fe400078e00ff */
[----:B0-----:R-:W-:-:S07]  /*10d0*/  IMAD.MOV.U32 R13, RZ, RZ, RZ ;  /* 0x000000ffff0d7224 */ /* 0x001fce00078e00ff */
[----:B------:R-:W-:-:S07]  /*10e0*/  LEPC R20, `(.L_x_13) ;  /* 0x000000001014794e */ /* 0x000fce0000000000 */
[----:B-1---5:R-:W-:Y:S05]  /*10f0*/  CALL.ABS.NOINC R14 ;  /* 0x000000000e007343 */ /* 0x022fea0003c00000 */
.L_x_13:
[----:B------:R-:W-:-:S13]  /*1100*/  ISETP.NE.AND P0, PT, R158, 0x3, PT ;  /* 0x000000039e00780c */ /* 0x000fda0003f05270 */
[----:B------:R-:W-:Y:S05]  /*1110*/  @!P0 BRA `(.L_x_14) ;  /* 0x0000000000048947 */ /* 0x000fea0003800000 */
[----:B------:R-:W-:Y:S01]  /*1120*/  BPT.TRAP 0x1 ;  /* 0x000000040000795c */ /* 0x000fe20000300000 */
.L_x_14:
[----:B------:R-:W-:Y:S02]  /*1130*/  IMAD.U32 R3, RZ, RZ, UR39 ;  /* 0x00000027ff037e24 */ /* 0x000fe4000f8e00ff */
[----:B------:R-:W-:-:S03]  /*1140*/  IMAD.U32 R0, RZ, RZ, UR38 ;  /* 0x00000026ff007e24 */ /* 0x000fc6000f8e00ff */
[----:B------:R-:W-:Y:S02]  /*1150*/  LEA R3, R3, UR42, 0x3 ;  /* 0x0000002a03037c11 */ /* 0x000fe4000f8e18ff */
[----:B------:R-:W-:-:S04]  /*1160*/  SHF.L.U32 R0, R0, 0x1f, RZ ;  /* 0x0000001f00007819 */ /* 0x000fc800000006ff */
[----:B------:R2:W3:Y:S01]  /*1170*/  SYNCS.PHASECHK.TRANS64.TRYWAIT P1, [R3+URZ], R0 ;  /* 0x00000000030075a7 */ /* 0x0004e2000802017f */
[----:B------:R-:W-:Y:S05]  /*1180*/  @!P0 BRA `(.L_x_15) ;  /* 0x0000000000048947 */ /* 0x000fea0003800000 */
[----:B------:R-:W-:Y:S01]  /*1190*/  BPT.TRAP 0x1 ;  /* 0x000000040000795c */ /* 0x000fe20000300000 */
.L_x_15:
[----:B---3--:R-:W-:Y:S05]  /*11a0*/  @P1 BRA `(.L_x_16) ;  /* 0x0000000000081947 */ /* 0x008fea0003800000 */
[----:B------:R-:W3:Y:S02]  /*11b0*/  SYNCS.PHASECHK.TRANS64.TRYWAIT P1, [R3+URZ], R0 ;  /* 0x00000000030075a7 */ /* 0x000ee4000802017f */
[----:B---3--:R-:W-:Y:S05]  /*11c0*/  @!P1 BRA `(.L_x_17) ;  /* 0x000000a000a09947 */ /* 0x008fea0003800000 */
.L_x_16:
[----:B------:R-:W-:-:S04]  /*11d0*/  UISETP.LT.AND UP0, UPT, UR40, 0x1, UPT ;  /* 0x000000012800788c */ /* 0x000fc8000bf01270 */
[----:B------:R-:W-:-:S04]  /*11e0*/  USEL UR4, UR40, 0x1, UP0 ;  /* 0x0000000128047887 */ /* 0x000fc80008000000 */
[----:B------:R-:W-:-:S06]  /*11f0*/  UIADD3 UR4, UR40, -UR4, URZ ;  /* 0x8000000428047290 */ /* 0x000fcc000fffe03f */
[----:B--23--:R-:W-:Y:S01]  /*1200*/  IMAD.U32 R0, RZ, RZ, UR4 ;  /* 0x00000004ff007e24 */ /* 0x00cfe2000f8e00ff */
[----:B------:R-:W-:Y:S05]  /*1210*/  WARPSYNC.ALL ;  /* 0x0000000000007948 */ /* 0x000fea0003800000 */
[----:B------:R-:W-:Y:S01]  /*1220*/  ISETP.GE.AND P1, PT, R0, 0x1, PT ;  /* 0x000000010000780c */ /* 0x000fe20003f26270 */
[----:B------:R-:W-:Y:S01]  /*1230*/  UIADD3 UR4, UR42, 0x8100, URZ ;  /* 0x000081002a047890 */ /* 0x000fe2000fffe03f */
[----:B------:R-:W-:Y:S01]  /*1240*/  WARPGROUP.ARRIVE ;  /* 0x00000000000079c5 */ /* 0x000fe20000000000 */
[----:B------:R-:W-:Y:S01]  /*1250*/  UMOV UR9, 0x40000040 ;  /* 0x4000004000097882 */ /* 0x000fe20000000000 */
[----:B------:R-:W-:Y:S01]  /*1260*/  UMOV UR11, 0x40000040 ;  /* 0x40000040000b7882 */ /* 0x000fe20000000000 */
[----:B------:R-:W-:-:S04]  /*1270*/  USHF.R.U32.HI UR4, URZ, 0x4, UR4 ;  /* 0x000000043f047899 */ /* 0x000fc80008011604 */
[----:B------:R-:W-:Y:S02]  /*1280*/  ULOP3.LUT UR5, UR4, 0x3fff, URZ, 0xc0, !UPT ;  /* 0x00003fff04057892 */ /* 0x000fe4000f8ec03f */
[----:B------:R-:W-:Y:S02]  /*1290*/  ULOP3.LUT UR4, UR41, 0x10000, URZ, 0xfc, !UPT ;  /* 0x0001000029047892 */ /* 0x000fe4000f8efc3f */
[----:B------:R-:W-:Y:S02]  /*12a0*/  ULOP3.LUT UR5, UR5, 0x10000, URZ, 0xfc, !UPT ;  /* 0x0001000005057892 */ /* 0x000fe4000f8efc3f */
[----:B------:R-:W-:Y:S02]  /*12b0*/  ULEA UR6, UR39, UR4, 0xa ;  /* 0x0000000427067291 */ /* 0x000fe4000f8e503f */
[----:B------:R-:W-:-:S05]  /*12c0*/  ULEA UR7, UR39, UR5, 0xb ;  /* 0x0000000527077291 */ /* 0x000fca000f8e583f */
[----:B------:R-:W-:Y:S02]  /*12d0*/  UMOV UR8, UR6 ;  /* 0x0000000600087c82 */ /* 0x000fe40008000000 */
[----:B------:R-:W-:Y:S02]  /*12e0*/  UMOV UR10, UR7 ;  /* 0x00000007000a7c82 */ /* 0x000fe40008000000 */
[----:B------:R-:W-:Y:S01]  /*12f0*/  HGMMA.64x256x16.F32.BF16 R24, gdesc[UR8], RZ, !UPT, gsb0 ;  /* 0x03e00000081879f0 */ /* 0x000fe2000c0018ff */
[----:B------:R-:W-:Y:S02]  /*1300*/  UIADD3 UR8, UR6, 0x2, URZ ;  /* 0x0000000206087890 */ /* 0x000fe4000fffe03f */
[----:B------:R-:W-:Y:S01]  /*1310*/  UIADD3 UR10, UR7, 0x2, URZ ;  /* 0x00000002070a7890 */ /* 0x000fe2000fffe03f */
[----:B------:R-:W-:Y:S01]  /*1320*/  UMOV UR9, 0x40000040 ;  /* 0x4000004000097882 */ /* 0x000fe20000000000 */
[----:B------:R-:W-:Y:S01]  /*1330*/  UMOV UR11, 0x40000040 ;  /* 0x40000040000b7882 */ /* 0x000fe20000000000 */
[----:B------:R-:W-:-:S02]  /*1340*/  WARPGROUP.DEPBAR.LE gsb0, 0x0 ;  /* 0x00008000000079c5 */ /* 0x000fc40000010000 */
[----:B------:R-:W-:-:S15]  /*1350*/  WARPGROUP.ARRIVE ;  /* 0x00000000000079c5 */ /* 0x000fde0000000000 */
[----:B------:R-:W-:-:S05]  /*1360*/  NOP ;  /* 0x0000000000007918 */ /* 0x000fca0000000000 */
[----:B------:R-:W-:Y:S01]  /*1370*/  HGMMA.64x256x16.F32.BF16 R24, gdesc[UR8], R24, gsb0 ;  /* 0x03e00000081879f0 */ /* 0x000fe20008001818 */
[----:B------:R-:W-:Y:S02]  /*1380*/  UIADD3 UR8, UR6, 0x4, URZ ;  /* 0x0000000406087890 */ /* 0x000fe4000fffe03f */
[----:B------:R-:W-:Y:S01]  /*1390*/  UIADD3 UR10, UR7, 0x4, URZ ;  /* 0x00000004070a7890 */ /* 0x000fe2000fffe03f */
[----:B------:R-:W-:Y:S01]  /*13a0*/  UMOV UR9, 0x40000040 ;  /* 0x4000004000097882 */ /* 0x000fe20000000000 */
[----:B------:R-:W-:Y:S01]  /*13b0*/  UMOV UR11, 0x40000040 ;  /* 0x40000040000b7882 */ /* 0x000fe20000000000 */
[----:B------:R-:W-:Y:S02]  /*13c0*/  WARPGROUP.DEPBAR.LE gsb0, 0x0 ;  /* 0x00008000000079c5 */ /* 0x000fe40000010000 */
        /* <DEDUP_REMOVED lines=10> */
[----:B------:R-:W-:Y:S03]  /*1470*/  HGMMA.64x256x16.F32.BF16 R24, gdesc[UR8], R24, gsb0 ;  /* 0x03e00000081879f0 */ /* 0x000fe60008001818 */
[----:B------:R-:W-:Y:S02]  /*1480*/  WARPGROUP.DEPBAR.LE gsb0, 0x0 ;  /* 0x00008000000079c5 */ /* 0x000fe40000010000 */
[----:B------:R-:W-:Y:S05]  /*1490*/  @!P1 BRA `(.L_x_18) ;  /* 0x0000000400249947 */ /* 0x000fea0003800000 */
[----:B------:R-:W-:-:S04]  /*14a0*/  UIADD3 UR6, UR39, 0x1, URZ ;  /* 0x0000000127067890 */ /* 0x000fc8000fffe03f */
[----:B------:R-:W-:-:S04]  /*14b0*/  UISETP.NE.AND UP0, UPT, UR6, 0x2, UPT ;  /* 0x000000020600788c */ /* 0x000fc8000bf05270 */
[----:B------:R-:W-:Y:S02]  /*14c0*/  USEL UR7, URZ, 0x1, UP0 ;  /* 0x000000013f077887 */ /* 0x000fe40008000000 */
[----:B------:R-:W-:Y:S02]  /*14d0*/  USEL UR6, UR6, URZ, UP0 ;  /* 0x0000003f06067287 */ /* 0x000fe40008000000 */
[----:B------:R-:W-:-:S06]  /*14e0*/  ULOP3.LUT UR7, UR38, UR7, URZ, 0x3c, !UPT ;  /* 0x0000000726077292 */ /* 0x000fcc000f8e3c3f */
[----:B01----:R-:W-:Y:S01]  /*14f0*/  IMAD.U32 R5, RZ, RZ, UR7 ;  /* 0x00000007ff057e24 */ /* 0x003fe2000f8e00ff */
[----:B------:R-:W-:-:S06]  /*1500*/  UMOV UR7, UR39 ;  /* 0x0000002700077c82 */ /* 0x000fcc0008000000 */
.L_x_25:
[----:B01----:R-:W-:Y:S05]  /*1510*/  @!P0 BRA `(.L_x_19) ;  /* 0x0000000000048947 */ /* 0x003fea0003800000 */
[----:B------:R-:W-:Y:S01]  /*1520*/  BPT.TRAP 0x1 ;  /* 0x000000040000795c */ /* 0x000fe20000300000 */
.L_x_19:
[----:B------:R-:W0:Y:S01]  /*1530*/  S2UR UR9, SR_CgaCtaId ;  /* 0x00000000000979c3 */ /* 0x000e220000008800 */
[----:B------:R-:W-:Y:S01]  /*1540*/  UMOV UR8, 0x400 ;  /* 0x0000040000087882 */ /* 0x000fe20000000000 */
[----:B------:R-:W-:Y:S01]  /*1550*/  SHF.L.U32 R3, R5, 0x1f, RZ ;  /* 0x0000001f05037819 */ /* 0x000fe200000006ff */
[----:B0-----:R-:W-:-:S04]  /*1560*/  ULEA UR14, UR9, UR8, 0x18 ;  /* 0x00000008090e7291 */ /* 0x001fc8000f8ec03f */
[----:B------:R-:W-:-:S09]  /*1570*/  ULEA UR8, UR6, UR14, 0x3 ;  /* 0x0000000e06087291 */ /* 0x000fd2000f8e183f */
[----:B------:R0:W1:Y:S01]  /*1580*/  SYNCS.PHASECHK.TRANS64.TRYWAIT P1, [UR8], R3 ;  /* 0x00000003ff0075a7 */ /* 0x0000620008020148 */
[----:B------:R-:W-:Y:S05]  /*1590*/  @!P0 BRA `(.L_x_20) ;  /* 0x0000000000048947 */ /* 0x000fea0003800000 */
[----:B------:R-:W-:Y:S01]  /*15a0*/  BPT.TRAP 0x1 ;  /* 0x000000040000795c */ /* 0x000fe20000300000 */
.L_x_20:
[----:B-1----:R-:W-:Y:S05]  /*15b0*/  @P1 BRA `(.L_x_21) ;  /* 0x0000000000081947 */ /* 0x002fea0003800000 */
[----:B------:R-:W1:Y:S02]  /*15c0*/  SYNCS.PHASECHK.TRANS64.TRYWAIT P1, [UR8], R3 ;  /* 0x00000003ff0075a7 */ /* 0x000e640008020148 */
[----:B-1----:R-:W-:Y:S05]  /*15d0*/  @!P1 BRA `(.L_x_22) ;  /* 0x0000009c00b09947 */ /* 0x002fea0003800000 */
.L_x_21:
[----:B------:R-:W-:Y:S01]  /*15e0*/  ULEA UR12, UR6, UR4, 0xa ;  /* 0x00000004060c7291 */ /* 0x000fe2000f8e503f */
[----:B------:R-:W-:Y:S01]  /*15f0*/  WARPGROUP.ARRIVE ;  /* 0x00000000000079c5 */ /* 0x000fe20000000000 */
[----:B------:R-:W-:Y:S01]  /*1600*/  ULEA UR13, UR6, UR5, 0xb ;  /* 0x00000005060d7291 */ /* 0x000fe2000f8e583f */
[----:B------:R-:W-:Y:S01]  /*1610*/  UMOV UR9, 0x40000040 ;  /* 0x4000004000097882 */ /* 0x000fe20000000000 */
[----:B------:R-:W-:-:S03]  /*1620*/  UMOV UR11, 0x40000040 ;  /* 0x40000040000b7882 */ /* 0x000fc60000000000 */
[----:B------:R-:W-:Y:S02]  /*1630*/  UMOV UR8, UR12 ;  /* 0x0000000c00087c82 */ /* 0x000fe40008000000 */
[----:B------:R-:W-:Y:S02]  /*1640*/  UMOV UR10, UR13 ;  /* 0x0000000d000a7c82 */ /* 0x000fe40008000000 */
[----:B------:R-:W-:Y:S01]  /*1650*/  HGMMA.64x256x16.F32.BF16 R24, gdesc[UR8], R24, gsb0 ;  /* 0x03e00000081879f0 */ /* 0x000fe20008001818 */
        /* <DEDUP_REMOVED lines=26> */
[----:B------:R-:W-:Y:S01]  /*1800*/  BPT.TRAP 0x1 ;  /* 0x000000040000795c */ /* 0x000fe20000300000 */
.L_x_23:
[----:B------:R-:W-:Y:S01]  /*1810*/  ULEA UR8, UR7, UR14, 0x3 ;  /* 0x0000000e07087291 */ /* 0x000fe2000f8e183f */
[----:B------:R-:W-:-:S03]  /*1820*/  ISETP.GT.U32.AND P1, PT, R19, 0x1, PT ;  /* 0x000000011300780c */ /* 0x000fc60003f24070 */
[----:B------:R-:W-:-:S04]  /*1830*/  UIADD3 UR8, UR8, 0x10, URZ ;  /* 0x0000001008087890 */ /* 0x000fc8000fffe03f */
[----:B------:R-:W-:-:S09]  /*1840*/  UPRMT UR8, URZ, 0x654, UR8 ;  /* 0x000006543f087896 */ /* 0x000fd20008000008 */
[----:B------:R-:W-:Y:S01]  /*1850*/  SYNCS.ARRIVE.TRANS64.RED.A1T0 RZ, [UR8], RZ ;  /* 0x000000ffffff79a7 */ /* 0x000fe20008100408 */
[----:B------:R-:W-:Y:S05]  /*1860*/  @P1 BRA `(.L_x_24) ;  /* 0x0000000000041947 */ /* 0x000fea0003800000 */
[----:B------:R-:W-:Y:S01]  /*1870*/  BPT.TRAP 0x1 ;  /* 0x000000040000795c */ /* 0x000fe20000300000 */
.L_x_24:
[----:B------:R-:W-:Y:S01]  /*1880*/  UIADD3 UR6, UR6, 0x1, URZ ;  /* 0x0000000106067890 */ /* 0x000fe2000fffe03f */
[C---:B------:R-:W-:Y:S01]  /*1890*/  ISETP.GT.AND P1, PT, R0.reuse, 0x1, PT ;  /* 0x000000010000780c */ /* 0x040fe20003f24270 */
[----:B------:R-:W-:Y:S01]  /*18a0*/  UIADD3 UR7, UR7, 0x1, URZ ;  /* 0x0000000107077890 */ /* 0x000fe2000fffe03f */
[----:B------:R-:W-:Y:S01]  /*18b0*/  VIADD R0, R0, 0xffffffff ;  /* 0xffffffff00007836 */ /* 0x000fe20000000000 */
[----:B------:R-:W-:Y:S02]  /*18c0*/  UISETP.NE.AND UP0, UPT, UR6, 0x2, UPT ;  /* 0x000000020600788c */ /* 0x000fe4000bf05270 */
[----:B------:R-:W-:Y:S02]  /*18d0*/  UISETP.NE.AND UP1, UPT, UR7, 0x2, UPT ;  /* 0x000000020700788c */ /* 0x000fe4000bf25270 */
[----:B------:R-:W-:Y:S02]  /*18e0*/  USEL UR8, URZ, 0x1, UP0 ;  /* 0x000000013f087887 */ /* 0x000fe40008000000 */
[----:B------:R-:W-:-:S02]  /*18f0*/  USEL UR6, UR6, URZ, UP0 ;  /* 0x0000003f06067287 */ /* 0x000fc40008000000 */
[----:B------:R-:W-:Y:S02]  /*1900*/  USEL UR7, UR7, URZ, UP1 ;  /* 0x0000003f07077287 */ /* 0x000fe40008800000 */
[----:B------:R-:W-:Y:S01]  /*1910*/  LOP3.LUT R5, R5, UR8, RZ, 0x3c, !PT ;  /* 0x0000000805057c12 */ /* 0x000fe2000f8e3cff */
[----:B------:R-:W-:Y:S09]  /*1920*/  @P1 BRA `(.L_x_25) ;  /* 0xfffffff800f81947 */ /* 0x000ff2000383ffff */
.L_x_18:
[----:B------:R-:W2:Y:S02]  /*1930*/  LDC R0, c[0x0][0x28c] ;  /* 0x0000a300ff007b82 */ /* 0x000ea40000000800 */
[----:B--2---:R-:W-:-:S13]  /*1940*/  ISETP.GE.AND P1, PT, R0, 0x1, PT ;  /* 0x000000010000780c */ /* 0x004fda0003f26270 */
[----:B------:R-:W-:Y:S05]  /*1950*/  @!P1 BRA `(.L_x_26) ;  /* 0x0000000000409947 */ /* 0x000fea0003800000 */
[----:B------:R-:W-:Y:S05]  /*1960*/  @!P0 BRA `(.L_x_27) ;  /* 0x0000000000048947 */ /* 0x000fea0003800000 */
[----:B------:R-:W-:Y:S01]  /*1970*/  BPT.TRAP 0x1 ;  /* 0x000000040000795c */ /* 0x000fe20000300000 */
.L_x_27:
[----:B------:R-:W2:Y:S01]  /*1980*/  S2UR UR6, SR_CgaCtaId ;  /* 0x00000000000679c3 */ /* 0x000ea20000008800 */
[----:B------:R-:W-:Y:S01]  /*1990*/  UISETP.LT.AND UP0, UPT, UR40, 0x1, UPT ;  /* 0x000000012800788c */ /* 0x000fe2000bf01270 */
[----:B------:R-:W-:Y:S01]  /*19a0*/  ISETP.GT.U32.AND P0, PT, R19, 0x1, PT ;  /* 0x000000011300780c */ /* 0x000fe20003f04070 */
[----:B------:R-:W-:Y:S02]  /*19b0*/  UMOV UR5, 0x400 ;  /* 0x0000040000057882 */ /* 0x000fe40000000000 */
[----:B------:R-:W-:-:S04]  /*19c0*/  USEL UR4, UR40, 0x1, UP0 ;  /* 0x0000000128047887 */ /* 0x000fc80008000000 */
[----:B------:R-:W-:-:S04]  /*19d0*/  UIADD3 UR4, UR39, UR40, -UR4 ;  /* 0x0000002827047290 */ /* 0x000fc8000fffe804 */
[----:B------:R-:W-:-:S04]  /*19e0*/  USHF.L.U32 UR4, UR4, 0x3, URZ ;  /* 0x0000000304047899 */ /* 0x000fc8000800063f */
[----:B------:R-:W-:Y:S02]  /*19f0*/  ULOP3.LUT UR4, UR4, 0x8, URZ, 0xc0, !UPT ;  /* 0x0000000804047892 */ /* 0x000fe4000f8ec03f */
[----:B--2---:R-:W-:-:S04]  /*1a00*/  ULEA UR5, UR6, UR5, 0x18 ;  /* 0x0000000506057291 */ /* 0x004fc8000f8ec03f */
[----:B------:R-:W-:-:S04]  /*1a10*/  UIADD3 UR4, UR5, 0x10, UR4 ;  /* 0x0000001005047890 */ /* 0x000fc8000fffe004 */
[----:B------:R-:W-:-:S09]  /*1a20*/  UPRMT UR4, URZ, 0x654, UR4 ;  /* 0x000006543f047896 */ /* 0x000fd20008000004 */
[----:B------:R-:W-:Y:S01]  /*1a30*/  SYNCS.ARRIVE.TRANS64.RED.A1T0 RZ, [UR4], RZ ;  /* 0x000000ffffff79a7 */ /* 0x000fe20008100404 */
[----:B------:R-:W-:Y:S05]  /*1a40*/  @P0 BRA `(.L_x_26) ;  /* 0x0000000000040947 */ /* 0x000fea0003800000 */
[----:B------:R-:W-:Y:S01]  /*1a50*/  BPT.TRAP 0x1 ;  /* 0x000000040000795c */ /* 0x000fe20000300000 */
.L_x_26:
[----:B------:R-:W2:Y:S01]  /*1a60*/  LDC R7, c[0x0][0x288] ;  /* 0x0000a200ff077b82 */ /* 0x000ea20000000800 */
[----:B01----:R-:W-:Y:S01]  /*1a70*/  SHF.R.U32.HI R3, RZ, 0x2, R18 ;  /* 0x00000002ff037819 */ /* 0x003fe20000011612 */
[----:B------:R-:W-:Y:S01]  /*1a80*/  UIADD3 UR39, UR40, UR39, URZ ;  /* 0x0000002728277290 */ /* 0x000fe2000fffe03f */
[C---:B------:R-:W-:Y:S01]  /*1a90*/  LOP3.LUT R4, R18.reuse, 0x60, RZ, 0xc0, !PT ;  /* 0x0000006012047812 */ /* 0x040fe200078ec0ff */
[----:B------:R-:W-:Y:S01]  /*1aa0*/  ULDC UR8, c[0x0][0x284] ;  /* 0x0000a10000087ab9 */ /* 0x000fe20000000800 */
[----:B------:R-:W-:Y:S01]  /*1ab0*/  LOP3.LUT R3, R3, 0x7, RZ, 0xc0, !PT ;  /* 0x0000000703037812 */ /* 0x000fe200078ec0ff */
[----:B------:R-:W-:Y:S01]  /*1ac0*/  USHF.R.U32.HI UR4, URZ, 0x1, UR39 ;  /* 0x000000013f047899 */ /* 0x000fe20008011627 */
[----:B------:R-:W-:Y:S01]  /*1ad0*/  SHF.R.U32.HI R10, RZ, 0x1, R4 ;  /* 0x00000001ff0a7819 */ /* 0x000fe20000011604 */
[----:B------:R-:W-:Y:S01]  /*1ae0*/  IMAD.SHL.U32 R4, R18, 0x2, RZ ;  /* 0x0000000212047824 */ /* 0x000fe200078e00ff */
[----:B------:R-:W-:Y:S01]  /*1af0*/  LOP3.LUT R0, R22, 0x1, RZ, 0xc0, !PT ;  /* 0x0000000116007812 */ /* 0x000fe200078ec0ff */
[----:B------:R-:W-:Y:S01]  /*1b00*/  ULOP3.LUT UR4, UR4, 0x1, URZ, 0xc0, !UPT ;  /* 0x0000000104047892 */ /* 0x000fe2000f8ec03f */
[----:B------:R-:W-:Y:S01]  /*1b10*/  IADD3 R5, RZ, -R10, -R3 ;  /* 0x8000000aff057210 */ /* 0x000fe20007ffe803 */
[----:B------:R-:W-:Y:S01]  /*1b20*/  UISETP.GT.U32.AND UP1, UPT, UR39, 0x1, UPT ;  /* 0x000000012700788c */ /* 0x000fe2000bf24070 */
[----:B------:R-:W-:Y:S01]  /*1b30*/  LOP3.LUT R9, R4, 0x6, RZ, 0xc0, !PT ;  /* 0x0000000604097812 */ /* 0x000fe200078ec0ff */
[C---:B------:R-:W-:Y:S01]  /*1b40*/  IMAD.SHL.U32 R6, R0.reuse, 0x40, RZ ;  /* 0x0000004000067824 */ /* 0x040fe200078e00ff */
[----:B------:R-:W-:Y:S01]  /*1b50*/  UISETP.NE.U32.AND UP0, UPT, UR4, 0x1, UPT ;  /* 0x000000010400788c */ /* 0x000fe2000bf05070 */
[----:B------:R-:W-:Y:S01]  /*1b60*/  IMAD R11, R0, -0x40, R5 ;  /* 0xffffffc0000b7824 */ /* 0x000fe200078e0205 */
[----:B------:R-:W-:Y:S01]  /*1b70*/  LOP3.LUT R0, R18, 0x3, RZ, 0xc0, !PT ;  /* 0x0000000312007812 */ /* 0x000fe200078ec0ff */
[----:B------:R-:W-:Y:S01]  /*1b80*/  ULDC.64 UR6, c[0x0][0x5d0] ;  /* 0x0001740000067ab9 */ /* 0x000fe20000000a00 */
[----:B------:R-:W-:Y:S01]  /*1b90*/  PRMT R8, R9, 0x6540, R152 ;  /* 0x0000654009087816 */ /* 0x000fe20000000098 */
[----:B------:R-:W-:Y:S01]  /*1ba0*/  IMAD.SHL.U32 R152, R152, 0x100, RZ ;  /* 0x0000010098987824 */ /* 0x000fe200078e00ff */
[----:B------:R-:W-:Y:S01]  /*1bb0*/  SHF.R.S32.HI R21, RZ, 0x1f, R23 ;  /* 0x0000001fff157819 */ /* 0x000fe20000011417 */
[----:B------:R-:W-:Y:S01]  /*1bc0*/  UISETP.LT.U32.AND UP1, UPT, UR40, 0x2, UP1 ;  /* 0x000000022800788c */ /* 0x000fe20008f21070 */
[----:B------:R-:W-:Y:S01]  /*1bd0*/  SHF.R.S32.HI R9, RZ, 0x1f, R8 ;  /* 0x0000001fff097819 */ /* 0x000fe20000011408 */
[----:B--2---:R-:W-:Y:S01]  /*1be0*/  IMAD R13, R0, -0x2, R7 ;  /* 0xfffffffe000d7824 */ /* 0x004fe200078e0207 */
[----:B------:R-:W-:Y:S01]  /*1bf0*/  ISETP.GE.AND P0, PT, R152, R7, PT ;  /* 0x000000079800720c */ /* 0x000fe20003f06270 */
[----:B------:R-:W-:Y:S01]  /*1c00*/  IMAD.SHL.U32 R0, R153, 0x80, RZ ;  /* 0x0000008099007824 */ /* 0x000fe200078e00ff */
[----:B------:R-:W-:Y:S01]  /*1c10*/  UISETP.GT.U32.AND UP0, UPT, UR40, 0x1, !UP0 ;  /* 0x000000012800788c */ /* 0x000fe2000c704070 */
[----:B------:R-:W-:Y:S01]  /*1c20*/  IMAD R4, R21, UR6, RZ ;  /* 0x0000000615047c24 */ /* 0x000fe2000f8e02ff */
[----:B------:R-:W-:Y:S01]  /*1c30*/  LOP3.LUT R3, R6, 0x40, R3, 0xe2, !PT ;  /* 0x0000004006037812 */ /* 0x000fe200078ee203 */
[----:B------:R-:W-:Y:S01]  /*1c40*/  USEL UR5, URZ, 0x1, !UP1 ;  /* 0x000000013f057887 */ /* 0x000fe2000c800000 */
[C---:B------:R-:W-:Y:S01]  /*1c50*/  ISETP.GE.OR P0, PT, R0.reuse, UR8, P0 ;  /* 0x0000000800007c0c */ /* 0x040fe20008706670 */
[----:B------:R-:W-:Y:S01]  /*1c60*/  USEL UR4, URZ, 0x1, !UP0 ;  /* 0x000000013f047887 */ /* 0x000fe2000c000000 */
[----:B------:R-:W-:Y:S01]  /*1c70*/  IMAD.WIDE R6, R153, 0x80, RZ ;  /* 0x0000008099067825 */ /* 0x000fe200078e02ff */
[----:B------:R-:W-:Y:S01]  /*1c80*/  ULOP3.LUT UR39, UR39, 0x1, URZ, 0xc0, !UPT ;  /* 0x0000000127277892 */ /* 0x000fe2000f8ec03f */
[----:B------:R-:W-:Y:S01]  /*1c90*/  IADD3 R0, -R0, UR8, R11 ;  /* 0x0000000800007c10 */ /* 0x000fe2000fffe10b */
[----:B------:R-:W-:Y:S01]  /*1ca0*/  ULOP3.LUT UR38, UR4, UR38, UR5, 0x96, !UPT ;  /* 0x0000002604267292 */ /* 0x000fe2000f8e9605 */
[C---:B------:R-:W-:Y:S01]  /*1cb0*/  IMAD R15, R23.reuse, UR7, R4 ;  /* 0x00000007170f7c24 */ /* 0x040fe2000f8e0204 */
[----:B------:R-:W-:Y:S01]  /*1cc0*/  LOP3.LUT R167, R6, R3, R10, 0xfe, !PT ;  /* 0x0000000306a77212 */ /* 0x000fe200078efe0a */
[----:B------:R-:W-:-:S04]  /*1cd0*/  IMAD.WIDE.U32 R4, R23, UR6, R8 ;  /* 0x0000000617047c25 */ /* 0x000fc8000f8e0008 */
[----:B------:R-:W-:Y:S02]  /*1ce0*/  IMAD.IADD R5, R5, 0x1, R15 ;  /* 0x0000000105057824 */ /* 0x000fe400078e020f */
[----:B------:R-:W-:Y:S02]  /*1cf0*/  IMAD.IADD R3, R13, 0x1, -R152 ;  /* 0x000000010d037824 */ /* 0x000fe400078e0a98 */
[----:B------:R-:W-:Y:S01]  /*1d00*/  IMAD.MOV.U32 R153, RZ, RZ, -0x1 ;  /* 0xffffffffff997424 */ /* 0x000fe200078e00ff */
[----:B------:R-:W-:Y:S06]  /*1d10*/  @P0 BRA `(.L_x_28) ;  /* 0x0000007800dc0947 */ /* 0x000fec0003800000 */
[----:B------:R-:W0:Y:S01]  /*1d20*/  LDC.64 R10, c[0x0][0x5c8] ;  /* 0x00017200ff0a7b82 */ /* 0x000e220000000a00 */
[----:B-----5:R-:W-:Y:S01]  /*1d30*/  FSETP.NEU.AND P0, PT, R155, RZ, PT ;  /* 0x000000ff9b00720b */ /* 0x020fe20003f0d000 */
[----:B------:R-:W-:Y:S01]  /*1d40*/  BSSY B0, `(.L_x_28) ;  /* 0x00007b4000007945 */ /* 0x000fe20003800000 */
[----:B------:R-:W-:-:S04]  /*1d50*/  ISETP.GT.AND P2, PT, R3, RZ, PT ;  /* 0x000000ff0300720c */ /* 0x000fc80003f44270 */
[----:B------:R-:W-:Y:S01]  /*1d60*/  ISETP.GT.AND P1, PT, R0, RZ, P2 ;  /* 0x000000ff0000720c */ /* 0x000fe20001724270 */
[-C--:B0-----:R-:W-:Y:S02]  /*1d70*/  IMAD R12, R7, R10.reuse, RZ ;  /* 0x0000000a070c7224 */ /* 0x081fe400078e02ff */
[----:B------:R-:W-:-:S04]  /*1d80*/  IMAD.WIDE.U32 R160, R167, R10, R4 ;  /* 0x0000000aa7a07225 */ /* 0x000fc800078e0004 */
[----:B------:R-:W-:-:S04]  /*1d90*/  IMAD R5, R167, R11, R12 ;  /* 0x0000000ba7057224 */ /* 0x000fc800078e020c */
[----:B------:R-:W-:Y:S01]  /*1da0*/  IMAD.IADD R169, R161, 0x1, R5 ;  /* 0x00000001a1a97824 */ /* 0x000fe200078e0205 */
[----:B------:R-:W-:Y:S06]  /*1db0*/  @!P0 BRA `(.L_x_29) ;  /* 0x0000005400988947 */ /* 0x000fec0003800000 */
[----:B------:R-:W0:Y:S01]  /*1dc0*/  LDC.64 R14, c[0x0][0x5b8] ;  /* 0x00016e00ff0e7b82 */ /* 0x000e220000000a00 */
[----:B------:R-:W-:-:S07]  /*1dd0*/  ULDC.64 UR4, c[0x0][0x5c0] ;  /* 0x0001700000047ab9 */ /* 0x000fce0000000a00 */
[----:B------:R-:W1:Y:S08]  /*1de0*/  LDC.64 R164, c[0x0][0x5b0] ;  /* 0x00016c00ffa47b82 */ /* 0x000e700000000a00 */
[----:B------:R-:W2:Y:S01]  /*1df0*/  LDC.64 R12, c[0x0][0x5a8] ;  /* 0x00016a00ff0c7b82 */ /* 0x000ea20000000a00 */
[-C--:B0-----:R-:W-:Y:S02]  /*1e00*/  IMAD R4, R21, R14.reuse, RZ ;  /* 0x0000000e15047224 */ /* 0x081fe400078e02ff */
[----:B------:R-:W-:-:S04]  /*1e10*/  IMAD.WIDE.U32 R162, R23, R14, R8 ;  /* 0x0000000e17a27225 */ /* 0x000fc800078e0008 */
[----:B------:R-:W-:Y:S02]  /*1e20*/  IMAD R159, R23, R15, R4 ;  /* 0x0000000f179f7224 */ /* 0x000fe400078e0204 */
[-C--:B-1----:R-:W-:Y:S02]  /*1e30*/  IMAD R6, R7, R164.reuse, RZ ;  /* 0x000000a407067224 */ /* 0x082fe400078e02ff */
[----:B------:R-:W-:Y:S02]  /*1e40*/  IMAD.IADD R21, R163, 0x1, R159 ;  /* 0x00000001a3157824 */ /* 0x000fe400078e029f */
[----:B------:R-:W-:Y:S02]  /*1e50*/  IMAD.MOV.U32 R20, RZ, RZ, R162 ;  /* 0x000000ffff147224 */ /* 0x000fe400078e00a2 */
[C---:B------:R-:W-:Y:S02]  /*1e60*/  IMAD R161, R167.reuse, R165, R6 ;  /* 0x000000a5a7a17224 */ /* 0x040fe400078e0206 */
[----:B------:R-:W-:-:S04]  /*1e70*/  IMAD.WIDE.U32 R4, R167, R164, R20 ;  /* 0x000000a4a7047225 */ /* 0x000fc800078e0014 */
[----:B------:R-:W-:Y:S01]  /*1e80*/  IMAD.IADD R5, R5, 0x1, R161 ;  /* 0x0000000105057824 */ /* 0x000fe200078e02a1 */
[----:B--2---:R-:W-:-:S04]  /*1e90*/  LEA R6, P0, R4, R12, 0x1 ;  /* 0x0000000c04067211 */ /* 0x004fc800078008ff */
[----:B------:R-:W-:-:S05]  /*1ea0*/  LEA.HI.X R7, R4, R13, R5, 0x1, P0 ;  /* 0x0000000d04077211 */ /* 0x000fca00000f0c05 */
[----:B------:R0:W2:Y:S01]  /*1eb0*/  @P1 LDG.E.LTC128B.U16 R15, desc[UR36][R6.64] ;  /* 0x00000024060f1981 */ /* 0x0000a2000c1e1520 */
[----:B------:R-:W-:Y:S01]  /*1ec0*/  IMAD.WIDE.U32 R156, R167, R164, R8 ;  /* 0x000000a4a79c7225 */ /* 0x000fe200078e0008 */
[----:B------:R-:W-:Y:S03]  /*1ed0*/  BSSY B1, `(.L_x_30) ;  /* 0x0000013000017945 */ /* 0x000fe60003800000 */
[----:B------:R-:W-:Y:S02]  /*1ee0*/  IMAD.IADD R157, R161, 0x1, R157 ;  /* 0x00000001a19d7824 */ /* 0x000fe400078e029d */
[----:B------:R-:W-:-:S04]  /*1ef0*/  IMAD.WIDE.U32 R156, R23, R14, R156 ;  /* 0x0000000e179c7225 */ /* 0x000fc800078e009c */
[----:B0-----:R-:W-:Y:S01]  /*1f00*/  IMAD.IADD R7, R159, 0x1, R157 ;  /* 0x000000019f077824 */ /* 0x001fe200078e029d */
[----:B------:R-:W-:Y:S02]  /*1f10*/  LEA R6, P4, R156, R12, 0x1 ;  /* 0x0000000c9c067211 */ /* 0x000fe400078808ff */
[----:B------:R-:W-:Y:S02]  /*1f20*/  SHF.L.U64.HI R157, R164, 0x3, R165 ;  /* 0x00000003a49d7819 */ /* 0x000fe400000102a5 */
[----:B------:R-:W-:Y:S01]  /*1f30*/  LEA.HI.X R7, R156, R13, R7, 0x1, P4 ;  /* 0x0000000d9c077211 */ /* 0x000fe200020f0c07 */
[----:B------:R-:W-:Y:S02]  /*1f40*/  IMAD.SHL.U32 R156, R164, 0x8, RZ ;  /* 0x00000008a49c7824 */ /* 0x000fe400078e00ff */
[----:B--2---:R-:W-:-:S04]  /*1f50*/  IMAD.U32 R4, R15, 0x10000, RZ ;  /* 0x000100000f047824 */ /* 0x004fc800078e00ff */
[----:B------:R-:W-:Y:S01]  /*1f60*/  FMUL R5, R4, R155 ;  /* 0x0000009b04057220 */ /* 0x000fe20000400000 */
[----:B------:R-:W-:-:S03]  /*1f70*/  LEA R4, P0, R160, UR4, 0x1 ;  /* 0x00000004a0047c11 */ /* 0x000fc6000f8008ff */
[----:B------:R-:W-:Y:S01]  /*1f80*/  FFMA R24, R24, R154, R5 ;  /* 0x0000009a18187223 */ /* 0x000fe20000000005 */
[----:B------:R-:W-:Y:S02]  /*1f90*/  LEA.HI.X R5, R160, UR5, R169, 0x1, P0 ;  /* 0x00000005a0057c11 */ /* 0x000fe400080f0ca9 */
[----:B------:R-:W-:Y:S02]  /*1fa0*/  ISETP.GT.AND P0, PT, R3, 0x1, PT ;  /* 0x000000010300780c */ /* 0x000fe40003f04270 */
[----:B------:R-:W-:Y:S02]  /*1fb0*/  F2FP.BF16.F32.PACK_AB R24, RZ, R24 ;  /* 0x00000018ff18723e */ /* 0x000fe400000010ff */
[----:B------:R-:W-:-:S03]  /*1fc0*/  ISETP.GT.AND P3, PT, R0, RZ, P0 ;  /* 0x000000ff0000720c */ /* 0x000fc60000764270 */
[----:B------:R0:W-:Y:S10]  /*1fd0*/  @P1 STG.E.U16 desc[UR36][R4.64], R24 ;  /* 0x0000001804001986 */ /* 0x0001f4000c101524 */
[----:B------:R-:W-:Y:S05]  /*1fe0*/  @!P3 BRA `(.L_x_31) ;  /* 0x000000000004b947 */ /* 0x000fea0003800000 */
[----:B------:R1:W5:Y:S02]  /*1ff0*/  LDG.E.LTC128B.U16 R15, desc[UR36][R6.64+0x2] ;  /* 0x00000224060f7981 */ /* 0x000364000c1e1520 */
.L_x_31:
[----:B------:R-:W-:Y:S05]  /*2000*/  BSYNC B1 ;  /* 0x0000000000017941 */ /* 0x000fea0003800000 */
.L_x_30:
[----:B-----5:R-:W-:Y:S01]  /*2010*/  IMAD.U32 R20, R15, 0x10000, RZ ;  /* 0x000100000f147824 */ /* 0x020fe200078e00ff */
[----:B------:R-:W-:Y:S01]  /*2020*/  ISETP.GT.AND P2, PT, R0, 0x8, P2 ;  /* 0x000000080000780c */ /* 0x000fe20001744270 */
[----:B------:R-:W-:Y:S01]  /*2030*/  IMAD.WIDE.U32 R156, R167, R164, R156 ;  /* 0x000000a4a79c7225 */ /* 0x000fe200078e009c */
[----:B------:R-:W-:-:S03]  /*2040*/  PRMT R152, R15, 0x7610, R152 ;  /* 0x000076100f987816 */ /* 0x000fc60000000098 */
[----:B------:R-:W-:Y:S01]  /*2050*/  FMUL R20, R20, R155 ;  /* 0x0000009b14147220 */ /* 0x000fe20000400000 */
[----:B------:R-:W-:Y:S01]  /*2060*/  IMAD.IADD R161, R161, 0x1, R157 ;  /* 0x00000001a1a17824 */ /* 0x000fe200078e029d */
[----:B------:R-:W-:Y:S02]  /*2070*/  IADD3 R162, P1, R162, R156, RZ ;  /* 0x0000009ca2a27210 */ /* 0x000fe40007f3e0ff */
[----:B------:R-:W-:-:S03]  /*2080*/  FFMA R25, R25, R154, R20 ;  /* 0x0000009a19197223 */ /* 0x000fc60000000014 */
[----:B------:R-:W-:Y:S02]  /*2090*/  IMAD.X R21, R161, 0x1, R21, P1 ;  /* 0x00000001a1157824 */ /* 0x000fe400008e0615 */
[----:B------:R-:W-:Y:S02]  /*20a0*/  F2FP.BF16.F32.PACK_AB R25, RZ, R25 ;  /* 0x00000019ff19723e */ /* 0x000fe400000010ff */
[C---:B------:R-:W-:Y:S02]  /*20b0*/  LEA R20, P1, R162.reuse, R12, 0x1 ;  /* 0x0000000ca2147211 */ /* 0x040fe400078208ff */
[----:B------:R-:W-:Y:S02]  /*20c0*/  PRMT R157, R25, 0x7610, R157 ;  /* 0x00007610199d7816 */ /* 0x000fe4000000009d */
[----:B------:R-:W-:-:S03]  /*20d0*/  LEA.HI.X R21, R162, R13, R21, 0x1, P1 ;  /* 0x0000000da2157211 */ /* 0x000fc600008f0c15 */
[----:B------:R2:W-:Y:S04]  /*20e0*/  @P3 STG.E.U16 desc[UR36][R4.64+0x2], R157 ;  /* 0x0000029d04003986 */ /* 0x0005e8000c101524 */
[----:B------:R-:W0:Y:S01]  /*20f0*/  @P2 LDG.E.LTC128B.U16 R152, desc[UR36][R20.64] ;  /* 0x0000002414982981 */ /* 0x000e22000c1e1520 */
[----:B------:R-:W-:Y:S01]  /*2100*/  IADD3 R8, P1, R8, R156, RZ ;  /* 0x0000009c08087210 */ /* 0x000fe20007f3e0ff */
[----:B------:R-:W-:Y:S01]  /*2110*/  BSSY B1, `(.L_x_32) ;  /* 0x0000011000017945 */ /* 0x000fe20003800000 */
[----:B------:R-:W-:Y:S02]  /*2120*/  SHF.L.U64.HI R11, R10, 0x4, R11 ;  /* 0x000000040a0b7819 */ /* 0x000fe4000001020b */
[----:B------:R-:W-:Y:S01]  /*2130*/  ISETP.GT.AND P0, PT, R0, 0x8, P0 ;  /* 0x000000080000780c */ /* 0x000fe20000704270 */
[----:B------:R-:W-:Y:S01]  /*2140*/  IMAD.X R9, R9, 0x1, R161, P1 ;  /* 0x0000000109097824 */ /* 0x000fe200008e06a1 */
[----:B------:R-:W-:Y:S01]  /*2150*/  LEA R10, P1, R10, R4, 0x4 ;  /* 0x000000040a0a7211 */ /* 0x000fe200078220ff */
[----:B------:R-:W-:-:S04]  /*2160*/  IMAD.WIDE.U32 R14, R23, R14, R8 ;  /* 0x0000000e170e7225 */ /* 0x000fc800078e0008 */
[----:B------:R-:W-:Y:S01]  /*2170*/  IMAD.X R11, R11, 0x1, R5, P1 ;  /* 0x000000010b0b7824 */ /* 0x000fe200008e0605 */
[----:B------:R-:W-:Y:S01]  /*2180*/  LEA R8, P3, R14, R12, 0x1 ;  /* 0x0000000c0e087211 */ /* 0x000fe200078608ff */
[----:B------:R-:W-:-:S05]  /*2190*/  IMAD.IADD R9, R159, 0x1, R15 ;  /* 0x000000019f097824 */ /* 0x000fca00078e020f */
[----:B------:R-:W-:Y:S01]  /*21a0*/  LEA.HI.X R9, R14, R13, R9, 0x1, P3 ;  /* 0x0000000d0e097211 */ /* 0x000fe200018f0c09 */
[----:B0-----:R-:W-:-:S04]  /*21b0*/  IMAD.U32 R24, R152, 0x10000, RZ ;  /* 0x0001000098187824 */ /* 0x001fc800078e00ff */
[----:B------:R-:W-:-:S04]  /*21c0*/  FMUL R25, R24, R155 ;  /* 0x0000009b18197220 */ /* 0x000fc80000400000 */
[----:B------:R-:W-:-:S05]  /*21d0*/  FFMA R25, R26, R154, R25 ;  /* 0x0000009a1a197223 */ /* 0x000fca0000000019 */
[----:B------:R-:W-:-:S05]  /*21e0*/  F2FP.BF16.F32.PACK_AB R25, RZ, R25 ;  /* 0x00000019ff19723e */ /* 0x000fca00000010ff */
[----:B------:R2:W-:Y:S01]  /*21f0*/  @P2 STG.E.U16 desc[UR36][R10.64], R25 ;  /* 0x000000190a002986 */ /* 0x0005e2000c101524 */
[----:B------:R-:W-:Y:S05]  /*2200*/  @!P0 BRA `(.L_x_33) ;  /* 0x0000000000048947 */ /* 0x000fea0003800000 */
[----:B------:R0:W5:Y:S02]  /*2210*/  LDG.E.LTC128B.U16 R152, desc[UR36][R8.64+0x2] ;  /* 0x0000022408987981 */ /* 0x000164000c1e1520 */
.L_x_33:
[----:B------:R-:W-:Y:S05]  /*2220*/  BSYNC B1 ;  /* 0x0000000000017941 */ /* 0x000fea0003800000 */
.L_x_32:
[----:B-----5:R-:W-:Y:S01]  /*2230*/  IMAD.U32 R12, R152, 0x10000, RZ ;  /* 0x00010000980c7824 */ /* 0x020fe200078e00ff */
[----:B------:R-:W-:Y:S01]  /*2240*/  ISETP.GT.AND P1, PT, R3, 0x8, PT ;  /* 0x000000080300780c */ /* 0x000fe20003f24270 */
[----:B------:R-:W-:Y:S02]  /*2250*/  BSSY B1, `(.L_x_34) ;  /* 0x0000008000017945 */ /* 0x000fe40003800000 */
[----:B------:R-:W-:Y:S01]  /*2260*/  FMUL R12, R12, R155 ;  /* 0x0000009b0c0c7220 */ /* 0x000fe20000400000 */
[----:B------:R-:W-:-:S03]  /*2270*/  ISETP.GT.AND P2, PT, R0, RZ, P1 ;  /* 0x000000ff0000720c */ /* 0x000fc60000f44270 */
[----:B------:R-:W-:-:S05]  /*2280*/  FFMA R12, R27, R154, R12 ;  /* 0x0000009a1b0c7223 */ /* 0x000fca000000000c */
[----:B------:R-:W-:-:S05]  /*2290*/  F2FP.BF16.F32.PACK_AB R12, RZ, R12 ;  /* 0x0000000cff0c723e */ /* 0x000fca00000010ff */
[----:B------:R3:W-:Y:S01]  /*22a0*/  @P0 STG.E.U16 desc[UR36][R10.64+0x2], R12 ;  /* 0x0000020c0a000986 */ /* 0x0007e2000c101524 */
[----:B------:R-:W-:Y:S05]  /*22b0*/  @!P2 BRA `(.L_x_35) ;  /* 0x000000000004a947 */ /* 0x000fea0003800000 */
[----:B------:R4:W5:Y:S02]  /*22c0*/  LDG.E.LTC128B.U16 R152, desc[UR36][R6.64+0x10] ;  /* 0x0000102406987981 */ /* 0x000964000c1e1520 */
.L_x_35:
[----:B------:R-:W-:Y:S05]  /*22d0*/  BSYNC B1 ;  /* 0x0000000000017941 */ /* 0x000fea0003800000 */
.L_x_34:
[----:B---3-5:R-:W-:Y:S01]  /*22e0*/  IMAD.U32 R12, R152, 0x10000, RZ ;  /* 0x00010000980c7824 */ /* 0x028fe200078e00ff */
        /* <DEDUP_REMOVED lines=9> */
.L_x_37:
[----:B------:R-:W-:Y:S05]  /*2380*/  BSYNC B1 ;  /* 0x0000000000017941 */ /* 0x000fea0003800000 */
.L_x_36:
[----:B-----5:R-:W-:Y:S01]  /*2390*/  IMAD.U32 R12, R152, 0x10000, RZ ;  /* 0x00010000980c7824 */ /* 0x020fe200078e00ff */
[----:B------:R-:W-:Y:S01]  /*23a0*/  ISETP.GT.AND P1, PT, R0, 0x8, P1 ;  /* 0x000000080000780c */ /* 0x000fe20000f24270 */
[----:B------:R-:W-:Y:S02]  /*23b0*/  BSSY B1, `(.L_x_38) ;  /* 0x0000007000017945 */ /* 0x000fe40003800000 */
[----:B------:R-:W-:-:S04]  /*23c0*/  FMUL R12, R12, R155 ;  /* 0x0000009b0c0c7220 */ /* 0x000fc80000400000 */
[----:B------:R-:W-:-:S05]  /*23d0*/  FFMA R12, R29, R154, R12 ;  /* 0x0000009a1d0c7223 */ /* 0x000fca000000000c */
[----:B------:R-:W-:-:S05]  /*23e0*/  F2FP.BF16.F32.PACK_AB R12, RZ, R12 ;  /* 0x0000000cff0c723e */ /* 0x000fca00000010ff */
[----:B------:R0:W-:Y:S01]  /*23f0*/  @P3 STG.E.U16 desc[UR36][R4.64+0x12], R12 ;  /* 0x0000120c04003986 */ /* 0x0001e2000c101524 */
[----:B------:R-:W-:Y:S05]  /*2400*/  @!P1 BRA `(.L_x_39) ;  /* 0x0000000000049947 */ /* 0x000fea0003800000 */
[----:B------:R0:W5:Y:S02]  /*2410*/  LDG.E.LTC128B.U16 R152, desc[UR36][R8.64+0x10] ;  /* 0x0000102408987981 */ /* 0x000164000c1e1520 */
.L_x_39:
[----:B------:R-:W-:Y:S05]  /*2420*/  BSYNC B1 ;  /* 0x0000000000017941 */ /* 0x000fea0003800000 */
.L_x_38:
[----:B0----5:R-:W-:Y:S01]  /*2430*/  IMAD.U32 R12, R152, 0x10000, RZ ;  /* 0x00010000980c7824 */ /* 0x021fe200078e00ff */
[----:B------:R-:W-:Y:S01]  /*2440*/  ISETP.GT.AND P0, PT, R0, 0x8, P0 ;  /* 0x000000080000780c */ /* 0x000fe20000704270 */
[----:B------:R-:W-:Y:S02]  /*2450*/  BSSY B1, `(.L_x_40) ;  /* 0x0000007000017945 */ /* 0x000fe40003800000 */
[----:B---3--:R-:W-:-:S04]  /*2460*/  FMUL R13, R12, R155 ;  /* 0x0000009b0c0d7220 */ /* 0x008fc80000400000 */
[----:B------:R-:W-:-:S05]  /*2470*/  FFMA R13, R30, R154, R13 ;  /* 0x0000009a1e0d7223 */ /* 0x000fca000000000d */
[----:B------:R-:W-:-:S05]  /*2480*/  F2FP.BF16.F32.PACK_AB R13, RZ, R13 ;  /* 0x0000000dff0d723e */ /* 0x000fca00000010ff */
[----:B------:R0:W-:Y:S01]  /*2490*/  @P1 STG.E.U16 desc[UR36][R10.64+0x10], R13 ;  /* 0x0000100d0a001986 */ /* 0x0001e2000c101524 */
[----:B------:R-:W-:Y:S05]  /*24a0*/  @!P0 BRA `(.L_x_41) ;  /* 0x0000000000048947 */ /* 0x000fea0003800000 */
[----:B------:R3:W5:Y:S02]  /*24b0*/  LDG.E.LTC128B.U16 R152, desc[UR36][R8.64+0x12] ;  /* 0x0000122408987981 */ /* 0x000764000c1e1520 */
.L_x_41:
[----:B------:R-:W-:Y:S05]  /*24c0*/  BSYNC B1 ;  /* 0x0000000000017941 */ /* 0x000fea0003800000 */
.L_x_40:
        /* <DEDUP_REMOVED lines=10> */
.L_x_43:
[----:B------:R-:W-:Y:S05]  /*2570*/  BSYNC B1 ;  /* 0x0000000000017941 */ /* 0x000fea0003800000 */
.L_x_42:
[----:B0----5:R-:W-:Y:S01]  /*2580*/  IMAD.U32 R12, R152, 0x10000, RZ ;  /* 0x00010000980c7824 */ /* 0x021fe200078e00ff */
        /* <DEDUP_REMOVED lines=9> */
.L_x_45:
[----:B------:R-:W-:Y:S05]  /*2620*/  BSYNC B1 ;  /* 0x0000000000017941 */ /* 0x000fea0003800000 */
.L_x_44:
        /* <DEDUP_REMOVED lines=9> */
.L_x_47:
[----:B------:R-:W-:Y:S05]  /*26c0*/  BSYNC B1 ;  /* 0x0000000000017941 */ /* 0x000fea0003800000 */
.L_x_46:
[----:B0----5:R-:W-:Y:S01]  /*26d0*/  IMAD.U32 R12, R152, 0x10000, RZ ;  /* 0x00010000980c7824 */ /* 0x021fe200078e00ff */
        /* <DEDUP_REMOVED lines=8> */
.L_x_49:
[----:B------:R-:W-:Y:S05]  /*2760*/  BSYNC B1 ;  /* 0x0000000000017941 */ /* 0x000fea0003800000 */
.L_x_48:
        /* <DEDUP_REMOVED lines=10> */
.L_x_51:
[----:B------:R-:W-:Y:S05]  /*2810*/  BSYNC B1 ;  /* 0x0000000000017941 */ /* 0x000fea0003800000 */
.L_x_50:
        /* <DEDUP_REMOVED lines=10> */
.L_x_53:
[----:B------:R-:W-:Y:S05]  /*28c0*/  BSYNC B1 ;  /* 0x0000000000017941 */ /* 0x000fea0003800000 */
.L_x_52:
        /* <DEDUP_REMOVED lines=9> */
.L_x_55:
[----:B------:R-:W-:Y:S05]  /*2960*/  BSYNC B1 ;  /* 0x0000000000017941 */ /* 0x000fea0003800000 */
.L_x_54:
        /* <DEDUP_REMOVED lines=9> */
.L_x_57:
[----:B------:R-:W-:Y:S05]  /*2a00*/  BSYNC B1 ;  /* 0x0000000000017941 */ /* 0x000fea0003800000 */
.L_x_56:
        /* <DEDUP_REMOVED lines=10> */
.L_x_59:
[----:B------:R-:W-:Y:S05]  /*2ab0*/  BSYNC B1 ;  /* 0x0000000000017941 */ /* 0x000fea0003800000 */
.L_x_58:
        /* <DEDUP_REMOVED lines=10> */
.L_x_61:
[----:B------:R-:W-:Y:S05]  /*2b60*/  BSYNC B1 ;  /* 0x0000000000017941 */ /* 0x000fea0003800000 */
.L_x_60:
        /* <DEDUP_REMOVED lines=9> */
.L_x_63:
[----:B------:R-:W-:Y:S05]  /*2c00*/  BSYNC B1 ;  /* 0x0000000000017941 */ /* 0x000fea0003800000 */
.L_x_62:
        /* <DEDUP_REMOVED lines=9> */
.L_x_65:
[----:B------:R-:W-:Y:S05]  /*2ca0*/  BSYNC B1 ;  /* 0x0000000000017941 */ /* 0x000fea0003800000 */
.L_x_64:
        /* <DEDUP_REMOVED lines=10> */
.L_x_67:
[----:B------:R-:W-:Y:S05]  /*2d50*/  BSYNC B1 ;  /* 0x0000000000017941 */ /* 0x000fea0003800000 */
.L_x_66:
        /* <DEDUP_REMOVED lines=10> */
.L_x_69:
[----:B------:R-:W-:Y:S05]  /*2e00*/  BSYNC B1 ;  /* 0x0000000000017941 */ /* 0x000fea0003800000 */
.L_x_68:
        /* <DEDUP_REMOVED lines=9> */
.L_x_71:
[----:B------:R-:W-:Y:S05]  /*2ea0*/  BSYNC B1 ;  /* 0x0000000000017941 */ /* 0x000fea0003800000 */
.L_x_70:
        /* <DEDUP_REMOVED lines=9> */
.L_x_73:
[----:B------:R-:W-:Y:S05]  /*2f40*/  BSYNC B1 ;  /* 0x0000000000017941 */ /* 0x000fea0003800000 */
.L_x_72:
        /* <DEDUP_REMOVED lines=10> */
.L_x_75:
[----:B------:R-:W-:Y:S05]  /*2ff0*/  BSYNC B1 ;  /* 0x0000000000017941 */ /* 0x000fea0003800000 */
.L_x_74:
        /* <DEDUP_REMOVED lines=10> */
.L_x_77:
[----:B------:R-:W-:Y:S05]  /*30a0*/  BSYNC B1 ;  /* 0x0000000000017941 */ /* 0x000fea0003800000 */
.L_x_76:
        /* <DEDUP_REMOVED lines=9> */
.L_x_79:
[----:B------:R-:W-:Y:S05]  /*3140*/  BSYNC B1 ;  /* 0x0000000000017941 */ /* 0x000fea0003800000 */
.L_x_78:
        /* <DEDUP_REMOVED lines=9> */
.L_x_81:
[----:B------:R-:W-:Y:S05]  /*31e0*/  BSYNC B1 ;  /* 0x0000000000017941 */ /* 0x000fea0003800000 */
.L_x_80:
        /* <DEDUP_REMOVED lines=10> */
.L_x_83:
[----:B------:R-:W-:Y:S05]  /*3290*/  BSYNC B1 ;  /* 0x0000000000017941 */ /* 0x000fea0003800000 */
.L_x_82:
        /* <DEDUP_REMOVED lines=10> */
.L_x_85:
[----:B------:R-:W-:Y:S05]  /*3340*/  BSYNC B1 ;  /* 0x0000000000017941 */ /* 0x000fea0003800000 */
.L_x_84:
        /* <DEDUP_REMOVED lines=9> */
.L_x_87:
[----:B------:R-:W-:Y:S05]  /*33e0*/  BSYNC B1 ;  /* 0x0000000000017941 */ /* 0x000fea0003800000 */
.L_x_86:
        /* <DEDUP_REMOVED lines=9> */
.L_x_89:
[----:B------:R-:W-:Y:S05]  /*3480*/  BSYNC B1 ;  /* 0x0000000000017941 */ /* 0x000fea0003800000 */
.L_x_88:
        /* <DEDUP_REMOVED lines=10> */
.L_x_91:
[----:B------:R-:W-:Y:S05]  /*3530*/  BSYNC B1 ;  /* 0x0000000000017941 */ /* 0x000fea0003800000 */
.L_x_90:
        /* <DEDUP_REMOVED lines=10> */
.L_x_93:
[----:B------:R-:W-:Y:S05]  /*35e0*/  BSYNC B1 ;  /* 0x0000000000017941 */ /* 0x000fea0003800000 */
.L_x_92:
        /* <DEDUP_REMOVED lines=9> */
.L_x_95:
[----:B------:R-:W-:Y:S05]  /*3680*/  BSYNC B1 ;  /* 0x0000000000017941 */ /* 0x000fea0003800000 */
.L_x_94:
        /* <DEDUP_REMOVED lines=9> */
.L_x_97:
[----:B------:R-:W-:Y:S05]  /*3720*/  BSYNC B1 ;  /* 0x0000000000017941 */ /* 0x000fea0003800000 */
.L_x_96:
        /* <DEDUP_REMOVED lines=10> */
.L_x_99:
[----:B------:R-:W-:Y:S05]  /*37d0*/  BSYNC B1 ;  /* 0x0000000000017941 */ /* 0x000fea0003800000 */
.L_x_98:
        /* <DEDUP_REMOVED lines=10> */
.L_x_101:
[----:B------:R-:W-:Y:S05]  /*3880*/  BSYNC B1 ;  /* 0x0000000000017941 */ /* 0x000fea0003800000 */
.L_x_100:
        /* <DEDUP_REMOVED lines=9> */
.L_x_103:
[----:B------:R-:W-:Y:S05]  /*3920*/  BSYNC B1 ;  /* 0x0000000000017941 */ /* 0x000fea0003800000 */
.L_x_102:
        /* <DEDUP_REMOVED lines=9> */
.L_x_105:
[----:B------:R-:W-:Y:S05]  /*39c0*/  BSYNC B1 ;  /* 0x0000000000017941 */ /* 0x000fea0003800000 */
.L_x_104:
        /* <DEDUP_REMOVED lines=10> */
.L_x_107:
[----:B------:R-:W-:Y:S05]  /*3a70*/  BSYNC B1 ;  /* 0x0000000000017941 */ /* 0x000fea0003800000 */
.L_x_106:
        /* <DEDUP_REMOVED lines=10> */
.L_x_109:
[----:B------:R-:W-:Y:S05]  /*3b20*/  BSYNC B1 ;  /* 0x0000000000017941 */ /* 0x000fea0003800000 */
.L_x_108:
        /* <DEDUP_REMOVED lines=9> */
.L_x_111:
[----:B------:R-:W-:Y:S05]  /*3bc0*/  BSYNC B1 ;  /* 0x0000000000017941 */ /* 0x000fea0003800000 */
.L_x_110:
        /* <DEDUP_REMOVED lines=9> */
.L_x_113:
[----:B------:R-:W-:Y:S05]  /*3c60*/  BSYNC B1 ;  /* 0x0000000000017941 */ /* 0x000fea0003800000 */
.L_x_112:
        /* <DEDUP_REMOVED lines=10> */
.L_x_115:
[----:B------:R-:W-:Y:S05]  /*3d10*/  BSYNC B1 ;  /* 0x0000000000017941 */ /* 0x000fea0003800000 */
.L_x_114:
        /* <DEDUP_REMOVED lines=10> */
.L_x_117:
[----:B------:R-:W-:Y:S05]  /*3dc0*/  BSYNC B1 ;  /* 0x0000000000017941 */ /* 0x000fea0003800000 */
.L_x_116:
        /* <DEDUP_REMOVED lines=9> */
.L_x_119:
[----:B------:R-:W-:Y:S05]  /*3e60*/  BSYNC B1 ;  /* 0x0000000000017941 */ /* 0x000fea0003800000 */
.L_x_118:
        /* <DEDUP_REMOVED lines=9> */
.L_x_121:
[----:B------:R-:W-:Y:S05]  /*3f00*/  BSYNC B1 ;  /* 0x0000000000017941 */ /* 0x000fea0003800000 */
.L_x_120:
        /* <DEDUP_REMOVED lines=10> */
.L_x_123:
[----:B------:R-:W-:Y:S05]  /*3fb0*/  BSYNC B1 ;  /* 0x0000000000017941 */ /* 0x000fea0003800000 */
.L_x_122:
        /* <DEDUP_REMOVED lines=10> */
.L_x_125:
[----:B------:R-:W-:Y:S05]  /*4060*/  BSYNC B1 ;  /* 0x0000000000017941 */ /* 0x000fea0003800000 */
.L_x_124:
        /* <DEDUP_REMOVED lines=9> */
.L_x_127:
[----:B------:R-:W-:Y:S05]  /*4100*/  BSYNC B1 ;  /* 0x0000000000017941 */ /* 0x000fea0003800000 */
.L_x_126:
        /* <DEDUP_REMOVED lines=9> */
.L_x_129:
[----:B------:R-:W-:Y:S05]  /*41a0*/  BSYNC B1 ;  /* 0x0000000000017941 */ /* 0x000fea0003800000 */
.L_x_128:
        /* <DEDUP_REMOVED lines=10> */
.L_x_131:
[----:B------:R-:W-:Y:S05]  /*4250*/  BSYNC B1 ;  /* 0x0000000000017941 */ /* 0x000fea0003800000 */
.L_x_130:
        /* <DEDUP_REMOVED lines=10> */
.L_x_133:
[----:B------:R-:W-:Y:S05]  /*4300*/  BSYNC B1 ;  /* 0x0000000000017941 */ /* 0x000fea0003800000 */
.L_x_132:
        /* <DEDUP_REMOVED lines=9> */
.L_x_135:
[----:B------:R-:W-:Y:S05]  /*43a0*/  BSYNC B1 ;  /* 0x0000000000017941 */ /* 0x000fea0003800000 */
.L_x_134:
        /* <DEDUP_REMOVED lines=9> */
.L_x_137:
[----:B------:R-:W-:Y:S05]  /*4440*/  BSYNC B1 ;  /* 0x0000000000017941 */ /* 0x000fea0003800000 */
.L_x_136:
        /* <DEDUP_REMOVED lines=10> */
.L_x_139:
[----:B------:R-:W-:Y:S05]  /*44f0*/  BSYNC B1 ;  /* 0x0000000000017941 */ /* 0x000fea0003800000 */
.L_x_138:
        /* <DEDUP_REMOVED lines=10> */
.L_x_141:
[----:B------:R-:W-:Y:S05]  /*45a0*/  BSYNC B1 ;  /* 0x0000000000017941 */ /* 0x000fea0003800000 */
.L_x_140:
        /* <DEDUP_REMOVED lines=9> */
.L_x_143:
[----:B------:R-:W-:Y:S05]  /*4640*/  BSYNC B1 ;  /* 0x0000000000017941 */ /* 0x000fea0003800000 */
.L_x_142:
        /* <DEDUP_REMOVED lines=9> */
.L_x_145:
[----:B------:R-:W-:Y:S05]  /*46e0*/  BSYNC B1 ;  /* 0x0000000000017941 */ /* 0x000fea0003800000 */
.L_x_144:
        /* <DEDUP_REMOVED lines=10> */
.L_x_147:
[----:B------:R-:W-:Y:S05]  /*4790*/  BSYNC B1 ;  /* 0x0000000000017941 */ /* 0x000fea0003800000 */
.L_x_146:
        /* <DEDUP_REMOVED lines=10> */
.L_x_149:
[----:B------:R-:W-:Y:S05]  /*4840*/  BSYNC B1 ;  /* 0x0000000000017941 */ /* 0x000fea0003800000 */
.L_x_148:
        /* <DEDUP_REMOVED lines=9> */
.L_x_151:
[----:B------:R-:W-:Y:S05]  /*48e0*/  BSYNC B1 ;  /* 0x0000000000017941 */ /* 0x000fea0003800000 */
.L_x_150:
        /* <DEDUP_REMOVED lines=9> */
.L_x_153:
[----:B------:R-:W-:Y:S05]  /*4980*/  BSYNC B1 ;  /* 0x0000000000017941 */ /* 0x000fea0003800000 */
.L_x_152:
        /* <DEDUP_REMOVED lines=10> */
.L_x_155:
[----:B------:R-:W-:Y:S05]  /*4a30*/  BSYNC B1 ;  /* 0x0000000000017941 */ /* 0x000fea0003800000 */
.L_x_154:
        /* <DEDUP_REMOVED lines=10> */
.L_x_157:
[----:B------:R-:W-:Y:S05]  /*4ae0*/  BSYNC B1 ;  /* 0x0000000000017941 */ /* 0x000fea0003800000 */
.L_x_156:
        /* <DEDUP_REMOVED lines=9> */
.L_x_159:
[----:B------:R-:W-:Y:S05]  /*4b80*/  BSYNC B1 ;  /* 0x0000000000017941 */ /* 0x000fea0003800000 */
.L_x_158:
        /* <DEDUP_REMOVED lines=9> */
.L_x_161:
[----:B------:R-:W-:Y:S05]  /*4c20*/  BSYNC B1 ;  /* 0x0000000000017941 */ /* 0x000fea0003800000 */
.L_x_160:
        /* <DEDUP_REMOVED lines=10> */
.L_x_163:
[----:B------:R-:W-:Y:S05]  /*4cd0*/  BSYNC B1 ;  /* 0x0000000000017941 */ /* 0x000fea0003800000 */
.L_x_162:
        /* <DEDUP_REMOVED lines=10> */
.L_x_165:
[----:B------:R-:W-:Y:S05]  /*4d80*/  BSYNC B1 ;  /* 0x0000000000017941 */ /* 0x000fea0003800000 */
.L_x_164:
        /* <DEDUP_REMOVED lines=9> */
.L_x_167:
[----:B------:R-:W-:Y:S05]  /*4e20*/  BSYNC B1 ;  /* 0x0000000000017941 */ /* 0x000fea0003800000 */
.L_x_166:
        /* <DEDUP_REMOVED lines=9> */
.L_x_169:
[----:B------:R-:W-:Y:S05]  /*4ec0*/  BSYNC B1 ;  /* 0x0000000000017941 */ /* 0x000fea0003800000 */
.L_x_168:
        /* <DEDUP_REMOVED lines=10> */
.L_x_171:
[----:B------:R-:W-:Y:S05]  /*4f70*/  BSYNC B1 ;  /* 0x0000000000017941 */ /* 0x000fea0003800000 */
.L_x_170:
        /* <DEDUP_REMOVED lines=10> */
.L_x_173:
[----:B------:R-:W-:Y:S05]  /*5020*/  BSYNC B1 ;  /* 0x0000000000017941 */ /* 0x000fea0003800000 */
.L_x_172:
        /* <DEDUP_REMOVED lines=9> */
.L_x_175:
[----:B------:R-:W-:Y:S05]  /*50c0*/  BSYNC B1 ;  /* 0x0000000000017941 */ /* 0x000fea0003800000 */
.L_x_174:
        /* <DEDUP_REMOVED lines=9> */
.L_x_177:
[----:B------:R-:W-:Y:S05]  /*5160*/  BSYNC B1 ;  /* 0x0000000000017941 */ /* 0x000fea0003800000 */
.L_x_176:
        /* <DEDUP_REMOVED lines=10> */
.L_x_179:
[----:B------:R-:W-:Y:S05]  /*5210*/  BSYNC B1 ;  /* 0x0000000000017941 */ /* 0x000fea0003800000 */
.L_x_178:
        /* <DEDUP_REMOVED lines=10> */
.L_x_181:
[----:B------:R-:W-:Y:S05]  /*52c0*/  BSYNC B1 ;  /* 0x0000000000017941 */ /* 0x000fea0003800000 */
.L_x_180:
        /* <DEDUP_REMOVED lines=9> */
.L_x_183:
[----:B------:R-:W-:Y:S05]  /*5360*/  BSYNC B1 ;  /* 0x0000000000017941 */ /* 0x000fea0003800000 */
.L_x_182:
        /* <DEDUP_REMOVED lines=9> */
.L_x_185:
[----:B------:R-:W-:Y:S05]  /*5400*/  BSYNC B1 ;  /* 0x0000000000017941 */ /* 0x000fea0003800000 */
.L_x_184:
        /* <DEDUP_REMOVED lines=10> */
.L_x_187:
[----:B------:R-:W-:Y:S05]  /*54b0*/  BSYNC B1 ;  /* 0x0000000000017941 */ /* 0x000fea0003800000 */
.L_x_186:
        /* <DEDUP_REMOVED lines=10> */
.L_x_189:
[----:B------:R-:W-:Y:S05]  /*5560*/  BSYNC B1 ;  /* 0x0000000000017941 */ /* 0x000fea0003800000 */
.L_x_188:
        /* <DEDUP_REMOVED lines=9> */
.L_x_191:
[----:B------:R-:W-:Y:S05]  /*5600*/  BSYNC B1 ;  /* 0x0000000000017941 */ /* 0x000fea0003800000 */
.L_x_190:
        /* <DEDUP_REMOVED lines=9> */
.L_x_193:
[----:B------:R-:W-:Y:S05]  /*56a0*/  BSYNC B1 ;  /* 0x0000000000017941 */ /* 0x000fea0003800000 */
.L_x_192:
        /* <DEDUP_REMOVED lines=10> */
.L_x_195:
[----:B------:R-:W-:Y:S05]  /*5750*/  BSYNC B1 ;  /* 0x0000000000017941 */ /* 0x000fea0003800000 */
.L_x_194:
        /* <DEDUP_REMOVED lines=10> */
.L_x_197:
[----:B------:R-:W-:Y:S05]  /*5800*/  BSYNC B1 ;  /* 0x0000000000017941 */ /* 0x000fea0003800000 */
.L_x_196:
        /* <DEDUP_REMOVED lines=9> */
.L_x_199:
[----:B------:R-:W-:Y:S05]  /*58a0*/  BSYNC B1 ;  /* 0x0000000000017941 */ /* 0x000fea0003800000 */
.L_x_198:
        /* <DEDUP_REMOVED lines=9> */
.L_x_201:
[----:B------:R-:W-:Y:S05]  /*5940*/  BSYNC B1 ;  /* 0x0000000000017941 */ /* 0x000fea0003800000 */
.L_x_200:
        /* <DEDUP_REMOVED lines=10> */
.L_x_203:
[----:B------:R-:W-:Y:S05]  /*59f0*/  BSYNC B1 ;  /* 0x0000000000017941 */ /* 0x000fea0003800000 */
.L_x_202:
        /* <DEDUP_REMOVED lines=10> */
.L_x_205:
[----:B------:R-:W-:Y:S05]  /*5aa0*/  BSYNC B1 ;  /* 0x0000000000017941 */ /* 0x000fea0003800000 */
.L_x_204:
        /* <DEDUP_REMOVED lines=9> */
.L_x_207:
[----:B------:R-:W-:Y:S05]  /*5b40*/  BSYNC B1 ;  /* 0x0000000000017941 */ /* 0x000fea0003800000 */
.L_x_206:
        /* <DEDUP_REMOVED lines=9> */
.L_x_209:
[----:B------:R-:W-:Y:S05]  /*5be0*/  BSYNC B1 ;  /* 0x0000000000017941 */ /* 0x000fea0003800000 */
.L_x_208:
        /* <DEDUP_REMOVED lines=10> */
.L_x_211:
[----:B------:R-:W-:Y:S05]  /*5c90*/  BSYNC B1 ;  /* 0x0000000000017941 */ /* 0x000fea0003800000 */
.L_x_210:
        /* <DEDUP_REMOVED lines=10> */
.L_x_213:
[----:B------:R-:W-:Y:S05]  /*5d40*/  BSYNC B1 ;  /* 0x0000000000017941 */ /* 0x000fea0003800000 */
.L_x_212:
        /* <DEDUP_REMOVED lines=9> */
.L_x_215:
[----:B------:R-:W-:Y:S05]  /*5de0*/  BSYNC B1 ;  /* 0x0000000000017941 */ /* 0x000fea0003800000 */
.L_x_214:
        /* <DEDUP_REMOVED lines=9> */
.L_x_217:
[----:B------:R-:W-:Y:S05]  /*5e80*/  BSYNC B1 ;  /* 0x0000000000017941 */ /* 0x000fea0003800000 */
.L_x_216:
        /* <DEDUP_REMOVED lines=10> */
.L_x_219:
[----:B------:R-:W-:Y:S05]  /*5f30*/  BSYNC B1 ;  /* 0x0000000000017941 */ /* 0x000fea0003800000 */
.L_x_218:
        /* <DEDUP_REMOVED lines=10> */
.L_x_221:
[----:B------:R-:W-:Y:S05]  /*5fe0*/  BSYNC B1 ;  /* 0x0000000000017941 */ /* 0x000fea0003800000 */
.L_x_220:
        /* <DEDUP_REMOVED lines=9> */
.L_x_223:
[----:B------:R-:W-:Y:S05]  /*6080*/  BSYNC B1 ;  /* 0x0000000000017941 */ /* 0x000fea0003800000 */
.L_x_222:
        /* <DEDUP_REMOVED lines=9> */
.L_x_225:
[----:B------:R-:W-:Y:S05]  /*6120*/  BSYNC B1 ;  /* 0x0000000000017941 */ /* 0x000fea0003800000 */
.L_x_224:
        /* <DEDUP_REMOVED lines=10> */
.L_x_227:
[----:B------:R-:W-:Y:S05]  /*61d0*/  BSYNC B1 ;  /* 0x0000000000017941 */ /* 0x000fea0003800000 */
.L_x_226:
        /* <DEDUP_REMOVED lines=10> */
.L_x_229:
[----:B------:R-:W-:Y:S05]  /*6280*/  BSYNC B1 ;  /* 0x0000000000017941 */ /* 0x000fea0003800000 */
.L_x_228:
        /* <DEDUP_REMOVED lines=9> */
.L_x_231:
[----:B------:R-:W-:Y:S05]  /*6320*/  BSYNC B1 ;  /* 0x0000000000017941 */ /* 0x000fea0003800000 */
.L_x_230:
        /* <DEDUP_REMOVED lines=9> */
.L_x_233:
[----:B------:R-:W-:Y:S05]  /*63c0*/  BSYNC B1 ;  /* 0x0000000000017941 */ /* 0x000fea0003800000 */
.L_x_232:
        /* <DEDUP_REMOVED lines=10> */
.L_x_235:
[----:B------:R-:W-:Y:S05]  /*6470*/  BSYNC B1 ;  /* 0x0000000000017941 */ /* 0x000fea0003800000 */
.L_x_234:
        /* <DEDUP_REMOVED lines=10> */
.L_x_237:
[----:B------:R-:W-:Y:S05]  /*6520*/  BSYNC B1 ;  /* 0x0000000000017941 */ /* 0x000fea0003800000 */
.L_x_236:
        /* <DEDUP_REMOVED lines=9> */
.L_x_239:
[----:B------:R-:W-:Y:S05]  /*65c0*/  BSYNC B1 ;  /* 0x0000000000017941 */ /* 0x000fea0003800000 */
.L_x_238:
        /* <DEDUP_REMOVED lines=9> */
.L_x_241:
[----:B------:R-:W-:Y:S05]  /*6660*/  BSYNC B1 ;  /* 0x0000000000017941 */ /* 0x000fea0003800000 */
.L_x_240:
        /* <DEDUP_REMOVED lines=10> */
.L_x_243:
[----:B------:R-:W-:Y:S05]  /*6710*/  BSYNC B1 ;  /* 0x0000000000017941 */ /* 0x000fea0003800000 */
.L_x_242:
        /* <DEDUP_REMOVED lines=10> */
.L_x_245:
[----:B------:R-:W-:Y:S05]  /*67c0*/  BSYNC B1 ;  /* 0x0000000000017941 */ /* 0x000fea0003800000 */
.L_x_244:
        /* <DEDUP_REMOVED lines=9> */
.L_x_247:
[----:B------:R-:W-:Y:S05]  /*6860*/  BSYNC B1 ;  /* 0x0000000000017941 */ /* 0x000fea0003800000 */
.L_x_246:
        /* <DEDUP_REMOVED lines=9> */
.L_x_249:
[----:B------:R-:W-:Y:S05]  /*6900*/  BSYNC B1 ;  /* 0x0000000000017941 */ /* 0x000fea0003800000 */
.L_x_248:
        /* <DEDUP_REMOVED lines=10> */
.L_x_251:
[----:B------:R-:W-:Y:S05]  /*69b0*/  BSYNC B1 ;  /* 0x0000000000017941 */ /* 0x000fea0003800000 */
.L_x_250:
        /* <DEDUP_REMOVED lines=10> */
.L_x_253:
[----:B------:R-:W-:Y:S05]  /*6a60*/  BSYNC B1 ;  /* 0x0000000000017941 */ /* 0x000fea0003800000 */
.L_x_252:
        /* <DEDUP_REMOVED lines=9> */
.L_x_255:
[----:B------:R-:W-:Y:S05]  /*6b00*/  BSYNC B1 ;  /* 0x0000000000017941 */ /* 0x000fea0003800000 */
.L_x_254:
        /* <DEDUP_REMOVED lines=9> */
.L_x_257:
[----:B------:R-:W-:Y:S05]  /*6ba0*/  BSYNC B1 ;  /* 0x0000000000017941 */ /* 0x000fea0003800000 */
.L_x_256:
        /* <DEDUP_REMOVED lines=10> */
.L_x_259:
[----:B------:R-:W-:Y:S05]  /*6c50*/  BSYNC B1 ;  /* 0x0000000000017941 */ /* 0x000fea0003800000 */
.L_x_258:
        /* <DEDUP_REMOVED lines=10> */
.L_x_261:
[----:B------:R-:W-:Y:S05]  /*6d00*/  BSYNC B1 ;  /* 0x0000000000017941 */ /* 0x000fea0003800000 */
.L_x_260:
        /* <DEDUP_REMOVED lines=9> */
.L_x_263:
[----:B------:R-:W-:Y:S05]  /*6da0*/  BSYNC B1 ;  /* 0x0000000000017941 */ /* 0x000fea0003800000 */
.L_x_262:
        /* <DEDUP_REMOVED lines=9> */
.L_x_265:
[----:B------:R-:W-:Y:S05]  /*6e40*/  BSYNC B1 ;  /* 0x0000000000017941 */ /* 0x000fea0003800000 */
.L_x_264:
        /* <DEDUP_REMOVED lines=10> */
.L_x_267:
[----:B------:R-:W-:Y:S05]  /*6ef0*/  BSYNC B1 ;  /* 0x0000000000017941 */ /* 0x000fea0003800000 */
.L_x_266:
        /* <DEDUP_REMOVED lines=10> */
.L_x_269:
[----:B------:R-:W-:Y:S05]  /*6fa0*/  BSYNC B1 ;  /* 0x0000000000017941 */ /* 0x000fea0003800000 */
.L_x_268:
        /* <DEDUP_REMOVED lines=9> */
.L_x_271:
[----:B------:R-:W-:Y:S05]  /*7040*/  BSYNC B1 ;  /* 0x0000000000017941 */ /* 0x000fea0003800000 */
.L_x_270:
        /* <DEDUP_REMOVED lines=9> */
.L_x_273:
[----:B------:R-:W-:Y:S05]  /*70e0*/  BSYNC B1 ;  /* 0x0000000000017941 */ /* 0x000fea0003800000 */
.L_x_272:
        /* <DEDUP_REMOVED lines=10> */
.L_x_275:
[----:B------:R-:W-:Y:S05]  /*7190*/  BSYNC B1 ;  /* 0x0000000000017941 */ /* 0x000fea0003800000 */
.L_x_274:
        /* <DEDUP_REMOVED lines=10> */
.L_x_277:
[----:B------:R-:W-:Y:S05]  /*7240*/  BSYNC B1 ;  /* 0x0000000000017941 */ /* 0x000fea0003800000 */
.L_x_276:
[----:B01--45:R-:W-:Y:S01]  /*7250*/  IMAD.U32 R6, R152, 0x10000, RZ ;  /* 0x0001000098067824 */ /* 0x033fe200078e00ff */
        /* <DEDUP_REMOVED lines=8> */
.L_x_279:
[----:B------:R-:W-:Y:S05]  /*72e0*/  BSYNC B1 ;  /* 0x0000000000017941 */ /* 0x000fea0003800000 */
.L_x_278:
[----:B0-2--5:R-:W-:Y:S01]  /*72f0*/  IMAD.U32 R4, R152, 0x10000, RZ ;  /* 0x0001000098047824 */ /* 0x025fe200078e00ff */
[----:B------:R-:W-:Y:S01]  /*7300*/  ISETP.GT.AND P0, PT, R0, 0x8, P0 ;  /* 0x000000080000780c */ /* 0x000fe20000704270 */
[----:B------:R-:W-:Y:S01]  /*7310*/  @P1 IMAD.MOV.U32 R5, RZ, RZ, R11 ;  /* 0x000000ffff051224 */ /* 0x000fe200078e000b */
[----:B------:R-:W-:Y:S01]  /*7320*/  BSSY B1, `(.L_x_280) ;  /* 0x0000008000017945 */ /* 0x000fe20003800000 */
[----:B------:R-:W-:Y:S01]  /*7330*/  FMUL R3, R4, R155 ;  /* 0x0000009b04037220 */ /* 0x000fe20000400000 */
[----:B------:R-:W-:-:S03]  /*7340*/  @P1 IMAD.MOV.U32 R4, RZ, RZ, R10 ;  /* 0x000000ffff041224 */ /* 0x000fc600078e000a */
[----:B------:R-:W-:-:S05]  /*7350*/  FFMA R3, R150, R154, R3 ;  /* 0x0000009a96037223 */ /* 0x000fca0000000003 */
[----:B------:R-:W-:-:S05]  /*7360*/  F2FP.BF16.F32.PACK_AB R3, RZ, R3 ;  /* 0x00000003ff03723e */ /* 0x000fca00000010ff */
[----:B------:R0:W-:Y:S01]  /*7370*/  @P1 STG.E.U16 desc[UR36][R4.64+0x1f0], R3 ;  /* 0x0001f00304001986 */ /* 0x0001e2000c101524 */
[----:B------:R-:W-:Y:S05]  /*7380*/  @!P0 BRA `(.L_x_281) ;  /* 0x0000000000048947 */ /* 0x000fea0003800000 */
[----:B------:R2:W5:Y:S02]  /*7390*/  LDG.E.LTC128B.U16 R152, desc[UR36][R8.64+0x1f2] ;  /* 0x0001f22408987981 */ /* 0x000564000c1e1520 */
.L_x_281:
[----:B------:R-:W-:Y:S05]  /*73a0*/  BSYNC B1 ;  /* 0x0000000000017941 */ /* 0x000fea0003800000 */
.L_x_280:
[----:B------:R-:W-:Y:S05]  /*73b0*/  @!P0 BRA `(.L_x_282) ;  /* 0x0000002400308947 */ /* 0x000fea0003800000 */
[----:B-----5:R-:W-:-:S04]  /*73c0*/  IMAD.U32 R152, R152, 0x10000, RZ ;  /* 0x0001000098987824 */ /* 0x020fc800078e00ff */
[----:B------:R-:W-:-:S04]  /*73d0*/  FMUL R152, R152, R155 ;  /* 0x0000009b98987220 */ /* 0x000fc80000400000 */
[----:B------:R-:W-:-:S05]  /*73e0*/  FFMA R152, R151, R154, R152 ;  /* 0x0000009a97987223 */ /* 0x000fca0000000098 */
[----:B------:R-:W-:-:S05]  /*73f0*/  F2FP.BF16.F32.PACK_AB R152, RZ, R152 ;  /* 0x00000098ff98723e */ /* 0x000fca00000010ff */
[----:B------:R4:W-:Y:S01]  /*7400*/  STG.E.U16 desc[UR36][R10.64+0x1f2], R152 ;  /* 0x0001f2980a007986 */ /* 0x0009e2000c101524 */
[----:B------:R-:W-:Y:S05]  /*7410*/  BRA `(.L_x_282) ;  /* 0x0000002400187947 */ /* 0x000fea0003800000 */
.L_x_29:
[----:B------:R-:W-:Y:S01]  /*7420*/  ISETP.GT.AND P0, PT, R3, 0x1, PT ;  /* 0x000000010300780c */ /* 0x000fe20003f04270 */
[----:B------:R-:W-:Y:S01]  /*7430*/  ULDC.64 UR4, c[0x0][0x5c0] ;  /* 0x0001700000047ab9 */ /* 0x000fe20000000a00 */
[-C--:B------:R-:W-:Y:S01]  /*7440*/  FMUL R24, R24, R154.reuse ;  /* 0x0000009a18187220 */ /* 0x080fe20000400000 */
[-C--:B------:R-:W-:Y:S01]  /*7450*/  FMUL R25, R25, R154.reuse ;  /* 0x0000009a19197220 */ /* 0x080fe20000400000 */
[----:B------:R-:W-:Y:S01]  /*7460*/  ISETP.GT.AND P3, PT, R0, RZ, P0 ;  /* 0x000000ff0000720c */ /* 0x000fe20000764270 */
[-C--:B------:R-:W-:Y:S01]  /*7470*/  FMUL R26, R26, R154.reuse ;  /* 0x0000009a1a1a7220 */ /* 0x080fe20000400000 */
[----:B------:R-:W-:Y:S01]  /*7480*/  LEA R4, P4, R160, UR4, 0x1 ;  /* 0x00000004a0047c11 */ /* 0x000fe2000f8808ff */
[----:B------:R-:W-:Y:S01]  /*7490*/  FMUL R27, R27, R154 ;  /* 0x0000009a1b1b7220 */ /* 0x000fe20000400000 */
[----:B------:R-:W-:Y:S01]  /*74a0*/  F2FP.BF16.F32.PACK_AB R24, RZ, R24 ;  /* 0x00000018ff18723e */ /* 0x000fe200000010ff */
[-C--:B------:R-:W-:Y:S01]  /*74b0*/  FMUL R28, R28, R154.reuse ;  /* 0x0000009a1c1c7220 */ /* 0x080fe20000400000 */
[----:B------:R-:W-:Y:S01]  /*74c0*/  LEA.HI.X R5, R160, UR5, R169, 0x1, P4 ;  /* 0x00000005a0057c11 */ /* 0x000fe2000a0f0ca9 */
[-C--:B------:R-:W-:Y:S01]  /*74d0*/  FMUL R29, R29, R154.reuse ;  /* 0x0000009a1d1d7220 */ /* 0x080fe20000400000 */
[----:B------:R-:W-:Y:S01]  /*74e0*/  F2FP.BF16.F32.PACK_AB R25, RZ, R25 ;  /* 0x00000019ff19723e */ /* 0x000fe200000010ff */
[-C--:B------:R-:W-:Y:S01]  /*74f0*/  FMUL R30, R30, R154.reuse ;  /* 0x0000009a1e1e7220 */ /* 0x080fe20000400000 */
[----:B------:R-:W-:Y:S01]  /*7500*/  SHF.L.U64.HI R11, R10, 0x4, R11 ;  /* 0x000000040a0b7819 */ /* 0x000fe2000001020b */
[----:B------:R-:W-:Y:S01]  /*7510*/  @P1 STG.E.U16 desc[UR36][R4.64], R24 ;  /* 0x0000001804001986 */ /* 0x000fe2000c101524 */
[----:B------:R-:W-:Y:S01]  /*7520*/  ISETP.GT.AND P1, PT, R3, 0x8, PT ;  /* 0x000000080300780c */ /* 0x000fe20003f24270 */
[----:B------:R-:W-:Y:S01]  /*7530*/  FMUL R31, R31, R154 ;  /* 0x0000009a1f1f7220 */ /* 0x000fe20000400000 */
[----:B------:R-:W-:Y:S01]  /*7540*/  ISETP.GT.AND P4, PT, R0, 0x8, P0 ;  /* 0x000000080000780c */ /* 0x000fe20000784270 */
[----:B------:R-:W-:Y:S01]  /*7550*/  @P3 STG.E.U16 desc[UR36][R4.64+0x2], R25 ;  /* 0x0000021904003986 */ /* 0x000fe2000c101524 */
[----:B------:R-:W-:Y:S01]  /*7560*/  LEA R6, P3, R10, R4, 0x4 ;  /* 0x000000040a067211 */ /* 0x000fe200078620ff */
[-C--:B------:R-:W-:Y:S01]  /*7570*/  FMUL R32, R32, R154.reuse ;  /* 0x0000009a20207220 */ /* 0x080fe20000400000 */
[C---:B------:R-:W-:Y:S01]  /*7580*/  ISETP.GT.AND P2, PT, R0.reuse, 0x8, P2 ;  /* 0x000000080000780c */ /* 0x040fe20001744270 */
[-C--:B------:R-:W-:Y:S01]  /*7590*/  FMUL R33, R33, R154.reuse ;  /* 0x0000009a21217220 */ /* 0x080fe20000400000 */
[----:B------:R-:W-:Y:S01]  /*75a0*/  ISETP.GT.AND P0, PT, R3, 0x9, PT ;  /* 0x000000090300780c */ /* 0x000fe20003f04270 */
[----:B------:R-:W-:Y:S01]  /*75b0*/  IMAD.X R7, R11, 0x1, R5, P3 ;  /* 0x000000010b077824 */ /* 0x000fe200018e0605 */
[----:B------:R-:W-:Y:S01]  /*75c0*/  ISETP.GT.AND P5, PT, R0, RZ, P1 ;  /* 0x000000ff0000720c */ /* 0x000fe20000fa4270 */
[-C--:B------:R-:W-:Y:S01]  /*75d0*/  FMUL R34, R34, R154.reuse ;  /* 0x0000009a22227220 */ /* 0x080fe20000400000 */
[----:B------:R-:W-:Y:S01]  /*75e0*/  ISETP.GT.AND P3, PT, R0, RZ, P0 ;  /* 0x000000ff0000720c */ /* 0x000fe20000764270 */
[----:B------:R-:W-:Y:S01]  /*75f0*/  FMUL R35, R35, R154 ;  /* 0x0000009a23237220 */ /* 0x000fe20000400000 */
[----:B------:R-:W-:Y:S01]  /*7600*/  F2FP.BF16.F32.PACK_AB R26, RZ, R26 ;  /* 0x0000001aff1a723e */ /* 0x000fe200000010ff */
[-C--:B------:R-:W-:Y:S01]  /*7610*/  FMUL R36, R36, R154.reuse ;  /* 0x0000009a24247220 */ /* 0x080fe20000400000 */
[----:B------:R-:W-:Y:S01]  /*7620*/  F2FP.BF16.F32.PACK_AB R27, RZ, R27 ;  /* 0x0000001bff1b723e */ /* 0x000fe200000010ff */
[----:B------:R-:W-:Y:S01]  /*7630*/  FMUL R37, R37, R154 ;  /* 0x0000009a25257220 */ /* 0x000fe20000400000 */
[----:B------:R-:W-:Y:S01]  /*7640*/  F2FP.BF16.F32.PACK_AB R28, RZ, R28 ;  /* 0x0000001cff1c723e */ /* 0x000fe200000010ff */
[----:B------:R-:W-:Y:S01]  /*7650*/  @P2 STG.E.U16 desc[UR36][R6.64], R26 ;  /* 0x0000001a06002986 */ /* 0x000fe2000c101524 */
[----:B------:R-:W-:Y:S01]  /*7660*/  F2FP.BF16.F32.PACK_AB R29, RZ, R29 ;  /* 0x0000001dff1d723e */ /* 0x000fe200000010ff */
[-C--:B------:R-:W-:Y:S01]  /*7670*/  FMUL R38, R38, R154.reuse ;  /* 0x0000009a26267220 */ /* 0x080fe20000400000 */
[C---:B------:R-:W-:Y:S01]  /*7680*/  ISETP.GT.AND P2, PT, R0.reuse, 0x8, P1 ;  /* 0x000000080000780c */ /* 0x040fe20000f44270 */
[----:B------:R-:W-:Y:S01]  /*7690*/  @P4 STG.E.U16 desc[UR36][R6.64+0x2], R27 ;  /* 0x0000021b06004986 */ /* 0x000fe2000c101524 */
[----:B------:R-:W-:Y:S01]  /*76a0*/  ISETP.GT.AND P1, PT, R3, 0x10, PT ;  /* 0x000000100300780c */ /* 0x000fe20003f24270 */
[----:B------:R-:W-:Y:S01]  /*76b0*/  FMUL R39, R39, R154 ;  /* 0x0000009a27277220 */ /* 0x000fe20000400000 */
[----:B------:R-:W-:Y:S01]  /*76c0*/  F2FP.BF16.F32.PACK_AB R30, RZ, R30 ;  /* 0x0000001eff1e723e */ /* 0x000fe200000010ff */
[----:B------:R-:W-:Y:S01]  /*76d0*/  @P5 STG.E.U16 desc[UR36][R4.64+0x10], R28 ;  /* 0x0000101c04005986 */ /* 0x000fe2000c101524 */
[----:B------:R-:W-:Y:S01]  /*76e0*/  ISETP.GT.AND P4, PT, R0, RZ, P1 ;  /* 0x000000ff0000720c */ /* 0x000fe20000f84270 */
[-C--:B------:R-:W-:Y:S01]  /*76f0*/  FMUL R40, R40, R154.reuse ;  /* 0x0000009a28287220 */ /* 0x080fe20000400000 */
[----:B------:R-:W-:Y:S01]  /*7700*/  F2FP.BF16.F32.PACK_AB R31, RZ, R31 ;  /* 0x0000001fff1f723e */ /* 0x000fe200000010ff */
[----:B------:R-:W-:Y:S01]  /*7710*/  @P3 STG.E.U16 desc[UR36][R4.64+0x12], R29 ;  /* 0x0000121d04003986 */ /* 0x000fe2000c101524 */
[----:B------:R-:W-:Y:S01]  /*7720*/  ISETP.GT.AND P3, PT, R0, 0x8, P0 ;  /* 0x000000080000780c */ /* 0x000fe20000764270 */
[----:B------:R-:W-:Y:S01]  /*7730*/  FMUL R41, R41, R154 ;  /* 0x0000009a29297220 */ /* 0x000fe20000400000 */
[----:B------:R-:W-:Y:S01]  /*7740*/  ISETP.GT.AND P0, PT, R3, 0x11, PT ;  /* 0x000000110300780c */ /* 0x000fe20003f04270 */
[----:B------:R-:W-:Y:S01]  /*7750*/  @P2 STG.E.U16 desc[UR36][R6.64+0x10], R30 ;  /* 0x0000101e06002986 */ /* 0x000fe2000c101524 */
[----:B------:R-:W-:Y:S01]  /*7760*/  F2FP.BF16.F32.PACK_AB R32, RZ, R32 ;  /* 0x00000020ff20723e */ /* 0x000fe200000010ff */
[-C--:B------:R-:W-:Y:S01]  /*7770*/  FMUL R42, R42, R154.reuse ;  /* 0x0000009a2a2a7220 */ /* 0x080fe20000400000 */
[C---:B------:R-:W-:Y:S01]  /*7780*/  ISETP.GT.AND P5, PT, R0.reuse, RZ, P0 ;  /* 0x000000ff0000720c */ /* 0x040fe200007a4270 */
[-C--:B------:R-:W-:Y:S01]  /*7790*/  FMUL R43, R43, R154.reuse ;  /* 0x0000009a2b2b7220 */ /* 0x080fe20000400000 */
[----:B------:R-:W-:Y:S01]  /*77a0*/  ISETP.GT.AND P2, PT, R0, 0x8, P1 ;  /* 0x000000080000780c */ /* 0x000fe20000f44270 */
[-C--:B------:R-:W-:Y:S01]  /*77b0*/  FMUL R44, R44, R154.reuse ;  /* 0x0000009a2c2c7220 */ /* 0x080fe20000400000 */
[----:B------:R-:W-:Y:S01]  /*77c0*/  ISETP.GT.AND P1, PT, R3, 0x18, PT ;  /* 0x000000180300780c */ /* 0x000fe20003f24270 */
[-C--:B------:R-:W-:Y:S01]  /*77d0*/  FMUL R45, R45, R154.reuse ;  /* 0x0000009a2d2d7220 */ /* 0x080fe20000400000 */
[----:B------:R-:W-:Y:S01]  /*77e0*/  F2FP.BF16.F32.PACK_AB R33, RZ, R33 ;  /* 0x00000021ff21723e */ /* 0x000fe200000010ff */
[----:B------:R-:W-:Y:S01]  /*77f0*/  @P3 STG.E.U16 desc[UR36][R6.64+0x12], R31 ;  /* 0x0000121f06003986 */ /* 0x000fe2000c101524 */
[----:B------:R-:W-:Y:S01]  /*7800*/  ISETP.GT.AND P3, PT, R0, 0x8, P0 ;  /* 0x000000080000780c */ /* 0x000fe20000764270 */
[-C--:B------:R-:W-:Y:S01]  /*7810*/  FMUL R46, R46, R154.reuse ;  /* 0x0000009a2e2e7220 */ /* 0x080fe20000400000 */
[----:B------:R-:W-:Y:S01]  /*7820*/  ISETP.GT.AND P0, PT, R3, 0x19, PT ;  /* 0x000000190300780c */ /* 0x000fe20003f04270 */
[----:B------:R-:W-:Y:S01]  /*7830*/  @P4 STG.E.U16 desc[UR36][R4.64+0x20], R32 ;  /* 0x0000202004004986 */ /* 0x000fe2000c101524 */
[C---:B------:R-:W-:Y:S01]  /*7840*/  ISETP.GT.AND P4, PT, R0.reuse, RZ, P1 ;  /* 0x000000ff0000720c */ /* 0x040fe20000f84270 */
[----:B------:R-:W-:Y:S01]  /*7850*/  FMUL R47, R47, R154 ;  /* 0x0000009a2f2f7220 */ /* 0x000fe20000400000 */
[----:B------:R-:W-:Y:S01]  /*7860*/  F2FP.BF16.F32.PACK_AB R34, RZ, R34 ;  /* 0x00000022ff22723e */ /* 0x000fe200000010ff */
[----:B------:R-:W-:Y:S01]  /*7870*/  @P5 STG.E.U16 desc[UR36][R4.64+0x22], R33 ;  /* 0x0000222104005986 */ /* 0x000fe2000c101524 */
[----:B------:R-:W-:Y:S01]  /*7880*/  ISETP.GT.AND P5, PT, R0, RZ, P0 ;  /* 0x000000ff0000720c */ /* 0x000fe200007a4270 */
[----:B------:R-:W-:Y:S01]  /*7890*/  FMUL R48, R48, R154 ;  /* 0x0000009a30307220 */ /* 0x000fe20000400000 */
[----:B------:R-:W-:Y:S01]  /*78a0*/  F2FP.BF16.F32.PACK_AB R35, RZ, R35 ;  /* 0x00000023ff23723e */ /* 0x000fe200000010ff */
[----:B------:R-:W-:Y:S01]  /*78b0*/  @P2 STG.E.U16 desc[UR36][R6.64+0x20], R34 ;  /* 0x0000202206002986 */ /* 0x000fe2000c101524 */
[----:B------:R-:W-:Y:S01]  /*78c0*/  F2FP.BF16.F32.PACK_AB R36, RZ, R36 ;  /* 0x00000024ff24723e */ /* 0x000fe200000010ff */
[-C--:B------:R-:W-:Y:S01]  /*78d0*/  FMUL R49, R49, R154.reuse ;  /* 0x0000009a31317220 */ /* 0x080fe20000400000 */
[----:B------:R-:W-:Y:S01]  /*78e0*/  ISETP.GT.AND P2, PT, R0, 0x8, P1 ;  /* 0x000000080000780c */ /* 0x000fe20000f44270 */
[----:B------:R-:W-:Y:S01]  /*78f0*/  @P3 STG.E.U16 desc[UR36][R6.64+0x22], R35 ;  /* 0x0000222306003986 */ /* 0x000fe2000c101524 */
[----:B------:R-:W-:Y:S01]  /*7900*/  ISETP.GT.AND P1, PT, R3, 0x20, PT ;  /* 0x000000200300780c */ /* 0x000fe20003f24270 */
[-C--:B------:R-:W-:Y:S01]  /*7910*/  FMUL R50, R50, R154.reuse ;  /* 0x0000009a32327220 */ /* 0x080fe20000400000 */
[----:B------:R-:W-:Y:S01]  /*7920*/  F2FP.BF16.F32.PACK_AB R37, RZ, R37 ;  /* 0x00000025ff25723e */ /* 0x000fe200000010ff */
[----:B------:R-:W-:Y:S01]  /*7930*/  @P4 STG.E.U16 desc[UR36][R4.64+0x30], R36 ;  /* 0x0000302404004986 */ /* 0x000fe2000c101524 */
[C---:B------:R-:W-:Y:S01]  /*7940*/  ISETP.GT.AND P3, PT, R0.reuse, 0x8, P0 ;  /* 0x000000080000780c */ /* 0x040fe20000764270 */
[-C--:B------:R-:W-:Y:S01]  /*7950*/  FMUL R51, R51, R154.reuse ;  /* 0x0000009a33337220 */ /* 0x080fe20000400000 */
[----:B------:R-:W-:Y:S01]  /*7960*/  ISETP.GT.AND P0, PT, R3, 0x21, PT ;  /* 0x000000210300780c */ /* 0x000fe20003f04270 */
[----:B------:R-:W-:Y:S01]  /*7970*/  @P5 STG.E.U16 desc[UR36][R4.64+0x32], R37 ;  /* 0x0000322504005986 */ /* 0x000fe2000c101524 */
[----:B------:R-:W-:Y:S01]  /*7980*/  ISETP.GT.AND P4, PT, R0, RZ, P1 ;  /* 0x000000ff0000720c */ /* 0x000fe20000f84270 */
[----:B------:R-:W-:Y:S01]  /*7990*/  FMUL R52, R52, R154 ;  /* 0x0000009a34347220 */ /* 0x000fe20000400000 */
[----:B------:R-:W-:Y:S01]  /*79a0*/  F2FP.BF16.F32.PACK_AB R38, RZ, R38 ;  /* 0x00000026ff26723e */ /* 0x000fe200000010ff */
[-C--:B------:R-:W-:Y:S01]  /*79b0*/  FMUL R53, R53, R154.reuse ;  /* 0x0000009a35357220 */ /* 0x080fe20000400000 */
        /* <DEDUP_REMOVED lines=325> */
[----:B------:R-:W-:Y:S01]  /*8e10*/  FMUL R151, R151, R154 ;  /* 0x0000009a97977220 */ /* 0x000fe20000400000 */
[----:B------:R-:W-:Y:S01]  /*8e20*/  ISETP.GT.AND P2, PT, R0, 0x8, P1 ;  /* 0x000000080000780c */ /* 0x000fe20000f44270 */
[----:B------:R-:W-:Y:S01]  /*8e30*/  @P3 STG.E.U16 desc[UR36][R6.64+0x132], R103 ;  /* 0x0001326706003986 */ /* 0x000fe2000c101524 */
[----:B------:R-:W-:-:S02]  /*8e40*/  ISETP.GT.AND P1, PT, R3, 0xa8, PT ;  /* 0x000000a80300780c */ /* 0x000fc40003f24270 */
[----:B------:R-:W-:Y:S01]  /*8e50*/  F2FP.BF16.F32.PACK_AB R105, RZ, R105 ;  /* 0x00000069ff69723e */ /* 0x000fe200000010ff */
[----:B------:R-:W-:Y:S01]  /*8e60*/  @P4 STG.E.U16 desc[UR36][R4.64+0x140], R104 ;  /* 0x0001406804004986 */ /* 0x000fe2000c101524 */
[C---:B------:R-:W-:Y:S02]  /*8e70*/  ISETP.GT.AND P3, PT, R0.reuse, 0x8, P0 ;  /* 0x000000080000780c */ /* 0x040fe40000764270 */
[----:B------:R-:W-:Y:S01]  /*8e80*/  ISETP.GT.AND P0, PT, R3, 0xa9, PT ;  /* 0x000000a90300780c */ /* 0x000fe20003f04270 */
[----:B------:R-:W-:Y:S01]  /*8e90*/  @P5 STG.E.U16 desc[UR36][R4.64+0x142], R105 ;  /* 0x0001426904005986 */ /* 0x000fe2000c101524 */
[C---:B------:R-:W-:Y:S02]  /*8ea0*/  ISETP.GT.AND P4, PT, R0.reuse, RZ, P1 ;  /* 0x000000ff0000720c */ /* 0x040fe40000f84270 */
[----:B------:R-:W-:Y:S02]  /*8eb0*/  F2FP.BF16.F32.PACK_AB R106, RZ, R106 ;  /* 0x0000006aff6a723e */ /* 0x000fe400000010ff */
[----:B------:R-:W-:-:S02]  /*8ec0*/  ISETP.GT.AND P5, PT, R0, RZ, P0 ;  /* 0x000000ff0000720c */ /* 0x000fc400007a4270 */
[----:B------:R-:W-:Y:S01]  /*8ed0*/  F2FP.BF16.F32.PACK_AB R107, RZ, R107 ;  /* 0x0000006bff6b723e */ /* 0x000fe200000010ff */
[----:B------:R-:W-:Y:S01]  /*8ee0*/  @P2 STG.E.U16 desc[UR36][R6.64+0x140], R106 ;  /* 0x0001406a06002986 */ /* 0x000fe2000c101524 */
[----:B------:R-:W-:Y:S02]  /*8ef0*/  F2FP.BF16.F32.PACK_AB R108, RZ, R108 ;  /* 0x0000006cff6c723e */ /* 0x000fe400000010ff */
[C---:B------:R-:W-:Y:S01]  /*8f00*/  ISETP.GT.AND P2, PT, R0.reuse, 0x8, P1 ;  /* 0x000000080000780c */ /* 0x040fe20000f44270 */
[----:B------:R-:W-:Y:S01]  /*8f10*/  @P3 STG.E.U16 desc[UR36][R6.64+0x142], R107 ;  /* 0x0001426b06003986 */ /* 0x000fe2000c101524 */
[----:B------:R-:W-:Y:S02]  /*8f20*/  ISETP.GT.AND P1, PT, R3, 0xb0, PT ;  /* 0x000000b00300780c */ /* 0x000fe40003f24270 */
[----:B------:R-:W-:Y:S01]  /*8f30*/  F2FP.BF16.F32.PACK_AB R109, RZ, R109 ;  /* 0x0000006dff6d723e */ /* 0x000fe200000010ff */
[----:B------:R-:W-:Y:S01]  /*8f40*/  @P4 STG.E.U16 desc[UR36][R4.64+0x150], R108 ;  /* 0x0001506c04004986 */ /* 0x000fe2000c101524 */
[----:B------:R-:W-:-:S02]  /*8f50*/  ISETP.GT.AND P3, PT, R0, 0x8, P0 ;  /* 0x000000080000780c */ /* 0x000fc40000764270 */
[----:B------:R-:W-:Y:S01]  /*8f60*/  ISETP.GT.AND P0, PT, R3, 0xb1, PT ;  /* 0x000000b10300780c */ /* 0x000fe20003f04270 */
[----:B------:R-:W-:Y:S01]  /*8f70*/  @P5 STG.E.U16 desc[UR36][R4.64+0x152], R109 ;  /* 0x0001526d04005986 */ /* 0x000fe2000c101524 */
[C---:B------:R-:W-:Y:S02]  /*8f80*/  ISETP.GT.AND P4, PT, R0.reuse, RZ, P1 ;  /* 0x000000ff0000720c */ /* 0x040fe40000f84270 */
[----:B------:R-:W-:Y:S02]  /*8f90*/  F2FP.BF16.F32.PACK_AB R110, RZ, R110 ;  /* 0x0000006eff6e723e */ /* 0x000fe400000010ff */
[----:B------:R-:W-:Y:S02]  /*8fa0*/  ISETP.GT.AND P5, PT, R0, RZ, P0 ;  /* 0x000000ff0000720c */ /* 0x000fe400007a4270 */
[----:B------:R-:W-:Y:S01]  /*8fb0*/  F2FP.BF16.F32.PACK_AB R111, RZ, R111 ;  /* 0x0000006fff6f723e */ /* 0x000fe200000010ff */
[----:B------:R-:W-:Y:S01]  /*8fc0*/  @P2 STG.E.U16 desc[UR36][R6.64+0x150], R110 ;  /* 0x0001506e06002986 */ /* 0x000fe2000c101524 */
[----:B------:R-:W-:-:S02]  /*8fd0*/  F2FP.BF16.F32.PACK_AB R112, RZ, R112 ;  /* 0x00000070ff70723e */ /* 0x000fc400000010ff */
[C---:B------:R-:W-:Y:S01]  /*8fe0*/  ISETP.GT.AND P2, PT, R0.reuse, 0x8, P1 ;  /* 0x000000080000780c */ /* 0x040fe20000f44270 */
[----:B------:R-:W-:Y:S01]  /*8ff0*/  @P3 STG.E.U16 desc[UR36][R6.64+0x152], R111 ;  /* 0x0001526f06003986 */ /* 0x000fe2000c101524 */
[C---:B------:R-:W-:Y:S02]  /*9000*/  ISETP.GT.AND P1, PT, R3.reuse, 0xb8, PT ;  /* 0x000000b80300780c */ /* 0x040fe40003f24270 */
[----:B------:R-:W-:Y:S01]  /*9010*/  F2FP.BF16.F32.PACK_AB R113, RZ, R113 ;  /* 0x00000071ff71723e */ /* 0x000fe200000010ff */
[----:B------:R-:W-:Y:S01]  /*9020*/  @P4 STG.E.U16 desc[UR36][R4.64+0x160], R112 ;  /* 0x0001607004004986 */ /* 0x000fe2000c101524 */
[C---:B------:R-:W-:Y:S02]  /*9030*/  ISETP.GT.AND P3, PT, R0.reuse, 0x8, P0 ;  /* 0x000000080000780c */ /* 0x040fe40000764270 */
[----:B------:R-:W-:Y:S01]  /*9040*/  ISETP.GT.AND P0, PT, R3, 0xb9, PT ;  /* 0x000000b90300780c */ /* 0x000fe20003f04270 */
[----:B------:R-:W-:Y:S01]  /*9050*/  @P5 STG.E.U16 desc[UR36][R4.64+0x162], R113 ;  /* 0x0001627104005986 */ /* 0x000fe2000c101524 */
[----:B------:R-:W-:-:S02]  /*9060*/  ISETP.GT.AND P4, PT, R0, RZ, P1 ;  /* 0x000000ff0000720c */ /* 0x000fc40000f84270 */
[----:B------:R-:W-:Y:S02]  /*9070*/  F2FP.BF16.F32.PACK_AB R114, RZ, R114 ;  /* 0x00000072ff72723e */ /* 0x000fe400000010ff */
[C---:B------:R-:W-:Y:S02]  /*9080*/  ISETP.GT.AND P5, PT, R0.reuse, RZ, P0 ;  /* 0x000000ff0000720c */ /* 0x040fe400007a4270 */
[----:B------:R-:W-:Y:S01]  /*9090*/  F2FP.BF16.F32.PACK_AB R115, RZ, R115 ;  /* 0x00000073ff73723e */ /* 0x000fe200000010ff */
[----:B------:R-:W-:Y:S01]  /*90a0*/  @P2 STG.E.U16 desc[UR36][R6.64+0x160], R114 ;  /* 0x0001607206002986 */ /* 0x000fe2000c101524 */
[----:B------:R-:W-:Y:S02]  /*90b0*/  F2FP.BF16.F32.PACK_AB R116, RZ, R116 ;  /* 0x00000074ff74723e */ /* 0x000fe400000010ff */
        /* <DEDUP_REMOVED lines=65> */
[----:B------:R-:W-:Y:S02]  /*94d0*/  ISETP.GT.AND P5, PT, R0, RZ, P0 ;  /* 0x000000ff0000720c */ /* 0x000fe400007a4270 */
[----:B------:R-:W-:Y:S02]  /*94e0*/  F2FP.BF16.F32.PACK_AB R134, RZ, R134 ;  /* 0x00000086ff86723e */ /* 0x000fe400000010ff */
[----:B------:R-:W-:Y:S02]  /*94f0*/  F2FP.BF16.F32.PACK_AB R135, RZ, R135 ;  /* 0x00000087ff87723e */ /* 0x000fe400000010ff */
[----:B------:R-:W-:Y:S01]  /*9500*/  F2FP.BF16.F32.PACK_AB R136, RZ, R136 ;  /* 0x00000088ff88723e */ /* 0x000fe200000010ff */
[----:B------:R-:W-:Y:S01]  /*9510*/  @P2 STG.E.U16 desc[UR36][R6.64+0x1b0], R134 ;  /* 0x0001b08606002986 */ /* 0x000fe2000c101524 */
[----:B------:R-:W-:-:S02]  /*9520*/  F2FP.BF16.F32.PACK_AB R137, RZ, R137 ;  /* 0x00000089ff89723e */ /* 0x000fc400000010ff */
[C---:B------:R-:W-:Y:S01]  /*9530*/  ISETP.GT.AND P1, PT, R0.reuse, 0x8, P1 ;  /* 0x000000080000780c */ /* 0x040fe20000f24270 */
[----:B------:R-:W-:Y:S01]  /*9540*/  @P3 STG.E.U16 desc[UR36][R6.64+0x1b2], R135 ;  /* 0x0001b28706003986 */ /* 0x000fe2000c101524 */
[C---:B------:R-:W-:Y:S02]  /*9550*/  ISETP.GT.AND P2, PT, R0.reuse, 0x8, P0 ;  /* 0x000000080000780c */ /* 0x040fe40000744270 */
[C---:B------:R-:W-:Y:S01]  /*9560*/  ISETP.GT.AND P0, PT, R3.reuse, 0xe9, PT ;  /* 0x000000e90300780c */ /* 0x040fe20003f04270 */
[----:B------:R-:W-:Y:S01]  /*9570*/  @P4 STG.E.U16 desc[UR36][R4.64+0x1c0], R136 ;  /* 0x0001c08804004986 */ /* 0x000fe2000c101524 */
[----:B------:R-:W-:Y:S02]  /*9580*/  ISETP.GT.AND P4, PT, R3, 0xe8, PT ;  /* 0x000000e80300780c */ /* 0x000fe40003f84270 */
[----:B------:R-:W-:Y:S01]  /*9590*/  F2FP.BF16.F32.PACK_AB R138, RZ, R138 ;  /* 0x0000008aff8a723e */ /* 0x000fe200000010ff */
[----:B------:R-:W-:Y:S01]  /*95a0*/  @P5 STG.E.U16 desc[UR36][R4.64+0x1c2], R137 ;  /* 0x0001c28904005986 */ /* 0x000fe2000c101524 */
[----:B------:R-:W-:-:S02]  /*95b0*/  ISETP.GT.AND P5, PT, R0, RZ, P4 ;  /* 0x000000ff0000720c */ /* 0x000fc400027a4270 */
[----:B------:R-:W-:Y:S01]  /*95c0*/  F2FP.BF16.F32.PACK_AB R139, RZ, R139 ;  /* 0x0000008bff8b723e */ /* 0x000fe200000010ff */
[----:B------:R-:W-:Y:S01]  /*95d0*/  @P1 STG.E.U16 desc[UR36][R6.64+0x1c0], R138 ;  /* 0x0001c08a06001986 */ /* 0x000fe2000c101524 */
[----:B------:R-:W-:Y:S02]  /*95e0*/  F2FP.BF16.F32.PACK_AB R140, RZ, R140 ;  /* 0x0000008cff8c723e */ /* 0x000fe400000010ff */
[C---:B------:R-:W-:Y:S01]  /*95f0*/  ISETP.GT.AND P3, PT, R0.reuse, RZ, P0 ;  /* 0x000000ff0000720c */ /* 0x040fe20000764270 */
[----:B------:R-:W-:Y:S01]  /*9600*/  @P2 STG.E.U16 desc[UR36][R6.64+0x1c2], R139 ;  /* 0x0001c28b06002986 */ /* 0x000fe2000c101524 */
[C---:B------:R-:W-:Y:S02]  /*9610*/  ISETP.GT.AND P4, PT, R0.reuse, 0x8, P4 ;  /* 0x000000080000780c */ /* 0x040fe40002784270 */
[----:B------:R-:W-:Y:S02]  /*9620*/  F2FP.BF16.F32.PACK_AB R141, RZ, R141 ;  /* 0x0000008dff8d723e */ /* 0x000fe400000010ff */
[----:B------:R-:W-:Y:S01]  /*9630*/  F2FP.BF16.F32.PACK_AB R142, RZ, R142 ;  /* 0x0000008eff8e723e */ /* 0x000fe200000010ff */
[----:B------:R-:W-:Y:S01]  /*9640*/  @P5 STG.E.U16 desc[UR36][R4.64+0x1d0], R140 ;  /* 0x0001d08c04005986 */ /* 0x000fe2000c101524 */
[----:B------:R-:W-:-:S02]  /*9650*/  ISETP.GT.AND P5, PT, R0, 0x8, P0 ;  /* 0x000000080000780c */ /* 0x000fc400007a4270 */
[----:B------:R-:W-:Y:S02]  /*9660*/  F2FP.BF16.F32.PACK_AB R143, RZ, R143 ;  /* 0x0000008fff8f723e */ /* 0x000fe400000010ff */
[C---:B------:R-:W-:Y:S01]  /*9670*/  ISETP.GT.AND P0, PT, R3.reuse, 0xf1, PT ;  /* 0x000000f10300780c */ /* 0x040fe20003f04270 */
[----:B------:R-:W-:Y:S01]  /*9680*/  @P3 STG.E.U16 desc[UR36][R4.64+0x1d2], R141 ;  /* 0x0001d28d04003986 */ /* 0x000fe2000c101524 */
[----:B------:R-:W-:Y:S02]  /*9690*/  ISETP.GT.AND P3, PT, R3, 0xf0, PT ;  /* 0x000000f00300780c */ /* 0x000fe40003f64270 */
[----:B------:R-:W-:Y:S01]  /*96a0*/  F2FP.BF16.F32.PACK_AB R144, RZ, R144 ;  /* 0x00000090ff90723e */ /* 0x000fe200000010ff */
[----:B------:R-:W-:Y:S01]  /*96b0*/  @P4 STG.E.U16 desc[UR36][R6.64+0x1d0], R142 ;  /* 0x0001d08e06004986 */ /* 0x000fe2000c101524 */
[C---:B------:R-:W-:Y:S02]  /*96c0*/  ISETP.GT.AND P4, PT, R0.reuse, RZ, P3 ;  /* 0x000000ff0000720c */ /* 0x040fe40001f84270 */
[----:B------:R-:W-:Y:S01]  /*96d0*/  F2FP.BF16.F32.PACK_AB R145, RZ, R145 ;  /* 0x00000091ff91723e */ /* 0x000fe200000010ff */
[----:B------:R-:W-:Y:S01]  /*96e0*/  @P5 STG.E.U16 desc[UR36][R6.64+0x1d2], R143 ;  /* 0x0001d28f06005986 */ /* 0x000fe2000c101524 */
[----:B------:R-:W-:-:S02]  /*96f0*/  ISETP.GT.AND P5, PT, R0, RZ, P0 ;  /* 0x000000ff0000720c */ /* 0x000fc400007a4270 */
[C---:B------:R-:W-:Y:S02]  /*9700*/  ISETP.GT.AND P2, PT, R3.reuse, 0xf8, PT ;  /* 0x000000f80300780c */ /* 0x040fe40003f44270 */
[----:B------:R-:W-:Y:S02]  /*9710*/  ISETP.GT.AND P1, PT, R3, 0xf9, PT ;  /* 0x000000f90300780c */ /* 0x000fe40003f24270 */
[C---:B------:R-:W-:Y:S02]  /*9720*/  ISETP.GT.AND P3, PT, R0.reuse, 0x8, P3 ;  /* 0x000000080000780c */ /* 0x040fe40001f64270 */
[C---:B------:R-:W-:Y:S01]  /*9730*/  ISETP.GT.AND P0, PT, R0.reuse, 0x8, P0 ;  /* 0x000000080000780c */ /* 0x040fe20000704270 */
[----:B------:R-:W-:Y:S01]  /*9740*/  @P4 STG.E.U16 desc[UR36][R4.64+0x1e0], R144 ;  /* 0x0001e09004004986 */ /* 0x000fe2000c101524 */
[C---:B------:R-:W-:Y:S02]  /*9750*/  ISETP.GT.AND P4, PT, R0.reuse, RZ, P1 ;  /* 0x000000ff0000720c */ /* 0x040fe40000f84270 */
[----:B------:R-:W-:Y:S01]  /*9760*/  F2FP.BF16.F32.PACK_AB R146, RZ, R146 ;  /* 0x00000092ff92723e */ /* 0x000fe200000010ff */
[----:B------:R-:W-:Y:S01]  /*9770*/  @P5 STG.E.U16 desc[UR36][R4.64+0x1e2], R145 ;  /* 0x0001e29104005986 */ /* 0x000fe2000c101524 */
[----:B------:R-:W-:-:S02]  /*9780*/  ISETP.GT.AND P5, PT, R0, RZ, P2 ;  /* 0x000000ff0000720c */ /* 0x000fc400017a4270 */
[C---:B------:R-:W-:Y:S02]  /*9790*/  ISETP.GT.AND P2, PT, R0.reuse, 0x8, P2 ;  /* 0x000000080000780c */ /* 0x040fe40001744270 */
[----:B------:R-:W-:Y:S01]  /*97a0*/  F2FP.BF16.F32.PACK_AB R147, RZ, R147 ;  /* 0x00000093ff93723e */ /* 0x000fe200000010ff */
[----:B------:R-:W-:Y:S01]  /*97b0*/  @P3 STG.E.U16 desc[UR36][R6.64+0x1e0], R146 ;  /* 0x0001e09206003986 */ /* 0x000fe2000c101524 */
[----:B------:R-:W-:Y:S02]  /*97c0*/  ISETP.GT.AND P1, PT, R0, 0x8, P1 ;  /* 0x000000080000780c */ /* 0x000fe40000f24270 */
[----:B------:R-:W-:Y:S01]  /*97d0*/  F2FP.BF16.F32.PACK_AB R148, RZ, R148 ;  /* 0x00000094ff94723e */ /* 0x000fe200000010ff */
[----:B------:R-:W-:Y:S01]  /*97e0*/  @P0 STG.E.U16 desc[UR36][R6.64+0x1e2], R147 ;  /* 0x0001e29306000986 */ /* 0x000fe2000c101524 */
[----:B------:R-:W-:Y:S02]  /*97f0*/  F2FP.BF16.F32.PACK_AB R149, RZ, R149 ;  /* 0x00000095ff95723e */ /* 0x000fe400000010ff */
[----:B------:R-:W-:Y:S01]  /*9800*/  F2FP.BF16.F32.PACK_AB R150, RZ, R150 ;  /* 0x00000096ff96723e */ /* 0x000fe200000010ff */
[----:B------:R-:W-:Y:S01]  /*9810*/  @P5 STG.E.U16 desc[UR36][R4.64+0x1f0], R148 ;  /* 0x0001f09404005986 */ /* 0x000fe2000c101524 */
[----:B------:R-:W-:-:S03]  /*9820*/  F2FP.BF16.F32.PACK_AB R151, RZ, R151 ;  /* 0x00000097ff97723e */ /* 0x000fc600000010ff */
[----:B------:R0:W-:Y:S02]  /*9830*/  @P4 STG.E.U16 desc[UR36][R4.64+0x1f2], R149 ;  /* 0x0001f29504004986 */ /* 0x0001e4000c101524 */
[----:B0-----:R-:W-:Y:S02]  /*9840*/  @P2 IMAD.MOV.U32 R4, RZ, RZ, R6 ;  /* 0x000000ffff042224 */ /* 0x001fe400078e0006 */
[----:B------:R-:W-:-:S05]  /*9850*/  @P2 IMAD.MOV.U32 R5, RZ, RZ, R7 ;  /* 0x000000ffff052224 */ /* 0x000fca00078e0007 */
[----:B------:R0:W-:Y:S04]  /*9860*/  @P2 STG.E.U16 desc[UR36][R4.64+0x1f0], R150 ;  /* 0x0001f09604002986 */ /* 0x0001e8000c101524 */
[----:B------:R0:W-:Y:S02]  /*9870*/  @P1 STG.E.U16 desc[UR36][R6.64+0x1f2], R151 ;  /* 0x0001f29706001986 */ /* 0x0001e4000c101524 */
.L_x_282:
[----:B------:R-:W-:Y:S05]  /*9880*/  BSYNC B0 ;  /* 0x0000000000007941 */ /* 0x000fea0003800000 */
.L_x_28:
[----:B------:R-:W-:Y:S01]  /*9890*/  ULDC UR4, c[0x0][0xc] ;  /* 0x0000030000047ab9 */ /* 0x000fe20000000800 */
[----:B------:R-:W-:Y:S01]  /*98a0*/  ULDC UR5, c[0x0][0x10] ;  /* 0x0000040000057ab9 */ /* 0x000fe20000000800 */
[----:B0-----:R-:W0:Y:S01]  /*98b0*/  LDC R3, c[0x0][0x14] ;  /* 0x00000500ff037b82 */ /* 0x001e220000000800 */
[----:B------:R-:W-:Y:S01]  /*98c0*/  UIMAD.WIDE.U32 UR4, UR4, UR5, URZ ;  /* 0x00000005040472a5 */ /* 0x000fe2000f8e003f */
[----:B------:R-:W-:Y:S01]  /*98d0*/  PRMT R0, RZ, 0x7610, R0 ;  /* 0x00007610ff007816 */ /* 0x000fe20000000000 */
[----:B----45:R-:W-:Y:S02]  /*98e0*/  IMAD.MOV.U32 R152, RZ, RZ, -0x1 ;  /* 0xffffffffff987424 */ /* 0x030fe400078e00ff */
[----:B------:R-:W-:Y:S02]  /*98f0*/  IMAD.MOV.U32 R23, RZ, RZ, -0x1 ;  /* 0xffffffffff177424 */ /* 0x000fe400078e00ff */
[----:B0-----:R-:W-:-:S04]  /*9900*/  IMAD.WIDE.U32 R16, R3, UR4, R16 ;  /* 0x0000000403107c25 */ /* 0x001fc8000f8e0010 */
[----:B------:R-:W-:Y:S01]  /*9910*/  IMAD R3, R3, UR5, RZ ;  /* 0x0000000503037c24 */ /* 0x000fe2000f8e02ff */
[----:B------:R-:W-:Y:S02]  /*9920*/  ULDC.64 UR4, c[0x0][0x650] ;  /* 0x0001940000047ab9 */ /* 0x000fe40000000a00 */
[----:B------:R-:W-:Y:S01]  /*9930*/  ISETP.GE.U32.AND P0, PT, R16, UR4, PT ;  /* 0x0000000410007c0c */ /* 0x000fe2000bf06070 */
[----:B------:R-:W-:-:S05]  /*9940*/  IMAD.IADD R17, R17, 0x1, R3 ;  /* 0x0000000111117824 */ /* 0x000fca00078e0203 */
[----:B------:R-:W-:-:S13]  /*9950*/  ISETP.GE.U32.AND.EX P0, PT, R17, UR5, PT, P0 ;  /* 0x0000000511007c0c */ /* 0x000fda000bf06100 */
[----:B------:R-:W-:Y:S05]  /*9960*/  @P0 BRA `(.L_x_283) ;  /* 0x0000000400640947 */ /* 0x000fea0003800000 */
[----:B------:R-:W0:Y:S01]  /*9970*/  S2R R12, SR_CTAID.X ;  /* 0x00000000000c7919 */ /* 0x000e220000002500 */
[----:B------:R-:W4:Y:S01]  /*9980*/  LDC.64 R10, c[0x0][0x628] ;  /* 0x00018a00ff0a7b82 */ /* 0x000f220000000a00 */
[----:B------:R-:W-:Y:S01]  /*9990*/  ULDC UR4, c[0x0][0x150] ;  /* 0x0000540000047ab9 */ /* 0x000fe20000000800 */
[----:B-123--:R-:W-:Y:S01]  /*99a0*/  IMAD.MOV.U32 R8, RZ, RZ, R16 ;  /* 0x000000ffff087224 */ /* 0x00efe200078e0010 */
[----:B------:R-:W1:Y:S01]  /*99b0*/  S2R R24, SR_CTAID.Y ;  /* 0x0000000000187919 */ /* 0x000e620000002600 */
[----:B------:R-:W-:-:S04]  /*99c0*/  IMAD.MOV.U32 R9, RZ, RZ, R17 ;  /* 0x000000ffff097224 */ /* 0x000fc800078e0011 */
[----:B------:R-:W2:Y:S08]  /*99d0*/  LDC R21, c[0x0][0x144] ;  /* 0x00005100ff157b82 */ /* 0x000eb00000000800 */
[----:B------:R-:W3:Y:S08]  /*99e0*/  LDC R0, c[0x0][0x630] ;  /* 0x00018c00ff007b82 */ /* 0x000ef00000000800 */
[----:B------:R-:W1:Y:S01]  /*99f0*/  LDC.64 R14, c[0x0][0x620] ;  /* 0x00018800ff0e7b82 */ /* 0x000e620000000a00 */
[----:B----4-:R-:W-:-:S04]  /*9a00*/  ISETP.NE.U32.AND P0, PT, R10, RZ, PT ;  /* 0x000000ff0a00720c */ /* 0x010fc80003f05070 */
[----:B------:R-:W-:Y:S02]  /*9a10*/  ISETP.NE.AND.EX P0, PT, R11, RZ, PT, P0 ;  /* 0x000000ff0b00720c */ /* 0x000fe40003f05300 */
[----:B0-----:R-:W-:-:S05]  /*9a20*/  I2FP.F32.U32 R3, R12 ;  /* 0x0000000c00037245 */ /* 0x001fca0000201000 */
[----:B------:R-:W-:-:S04]  /*9a30*/  FMUL R3, R3, UR4 ;  /* 0x0000000403037c20 */ /* 0x000fc80008400000 */
[----:B------:R0:W4:Y:S02]  /*9a40*/  F2I.U32.TRUNC.NTZ R20, R3 ;  /* 0x0000000300147305 */ /* 0x000124000020f000 */
[----:B--23--:R-:W-:Y:S05]  /*9a50*/  @!P0 BRA `(.L_x_284) ;  /* 0x0000000000288947 */ /* 0x00cfea0003800000 */
[----:B0-----:R-:W0:Y:S02]  /*9a60*/  LDC R3, c[0x0][0x634] ;  /* 0x00018d00ff037b82 */ /* 0x001e240000000800 */
        /* <DEDUP_REMOVED lines=9> */
.L_x_284:
[----:B------:R-:W2:Y:S01]  /*9b00*/  LDC.64 R30, c[0x0][0x640] ;  /* 0x00019000ff1e7b82 */ /* 0x000ea20000000a00 */
[-CC-:B------:R-:W-:Y:S01]  /*9b10*/  SHF.R.U64 R23, R8, R0.reuse, R9.reuse ;  /* 0x0000000008177219 */ /* 0x180fe20000001209 */
[----:B----4-:R-:W-:Y:S01]  /*9b20*/  IMAD.MOV R20, RZ, RZ, -R20 ;  /* 0x000000ffff147224 */ /* 0x010fe200078e0a14 */
[----:B------:R-:W-:Y:S01]  /*9b30*/  SHF.R.U32.HI R0, RZ, R0, R9 ;  /* 0x00000000ff007219 */ /* 0x000fe20000011609 */
[----:B------:R-:W-:Y:S01]  /*9b40*/  ULDC UR4, c[0x0][0x154] ;  /* 0x0000550000047ab9 */ /* 0x000fe20000000800 */
[----:B0-----:R-:W-:Y:S01]  /*9b50*/  IADD3 R3, P0, RZ, -R23, RZ ;  /* 0x80000017ff037210 */ /* 0x001fe20007f1e0ff */
[----:B------:R-:W-:Y:S02]  /*9b60*/  IMAD R26, R21, R20, R12 ;  /* 0x00000014151a7224 */ /* 0x000fe400078e020c */
[----:B------:R-:W0:Y:S01]  /*9b70*/  LDC R6, c[0x0][0x618] ;  /* 0x00018600ff067b82 */ /* 0x000e220000000800 */
[----:B------:R-:W-:Y:S02]  /*9b80*/  IMAD.MOV.U32 R7, RZ, RZ, 0x1 ;  /* 0x00000001ff077424 */ /* 0x000fe400078e00ff */
[----:B------:R-:W-:-:S04]  /*9b90*/  IMAD.X R5, RZ, RZ, ~R0, P0 ;  /* 0x000000ffff057224 */ /* 0x000fc800000e0e00 */
[-C--:B-1----:R-:W-:Y:S01]  /*9ba0*/  IMAD R0, R5, R14.reuse, RZ ;  /* 0x0000000e05007224 */ /* 0x082fe200078e02ff */
[----:B------:R-:W1:Y:S01]  /*9bb0*/  LDC R8, c[0x0][0x608] ;  /* 0x00018200ff087b82 */ /* 0x000e620000000800 */
[----:B------:R-:W-:-:S04]  /*9bc0*/  IMAD.WIDE.U32 R4, R3, R14, R16 ;  /* 0x0000000e03047225 */ /* 0x000fc800078e0010 */
[----:B------:R-:W-:Y:S01]  /*9bd0*/  IMAD R3, R3, R15, R0 ;  /* 0x0000000f03037224 */ /* 0x000fe200078e0200 */
[----:B------:R-:W-:Y:S02]  /*9be0*/  I2FP.F32.U32 R0, R24 ;  /* 0x0000001800007245 */ /* 0x000fe40000201000 */
[----:B------:R-:W3:Y:S01]  /*9bf0*/  LDC R28, c[0x0][0x658] ;  /* 0x00019600ff1c7b82 */ /* 0x000ee20000000800 */
[----:B------:R-:W-:Y:S01]  /*9c00*/  IMAD.IADD R3, R5, 0x1, R3 ;  /* 0x0000000105037824 */ /* 0x000fe200078e0203 */
[----:B--2---:R-:W-:Y:S01]  /*9c10*/  ISETP.NE.U32.AND P0, PT, R30, RZ, PT ;  /* 0x000000ff1e00720c */ /* 0x004fe20003f05070 */
[----:B------:R-:W-:Y:S01]  /*9c20*/  FMUL R0, R0, UR4 ;  /* 0x0000000400007c20 */ /* 0x000fe20008400000 */
[----:B------:R-:W-:Y:S02]  /*9c30*/  IMAD.MOV.U32 R5, RZ, RZ, -0x1 ;  /* 0xffffffffff057424 */ /* 0x000fe400078e00ff */
[----:B------:R-:W-:Y:S01]  /*9c40*/  ISETP.NE.AND.EX P0, PT, R31, RZ, PT, P0 ;  /* 0x000000ff1f00720c */ /* 0x000fe20003f05300 */
[----:B------:R2:W4:Y:S01]  /*9c50*/  F2I.U32.TRUNC.NTZ R13, R0 ;  /* 0x00000000000d7305 */ /* 0x000522000020f000 */
[----:B------:R-:W2:Y:S01]  /*9c60*/  LDC R15, c[0x0][0x148] ;  /* 0x00005200ff0f7b82 */ /* 0x000ea20000000800 */
[----:B0-----:R-:W-:-:S02]  /*9c70*/  SHF.R.U64 R12, R4, R6, R3 ;  /* 0x00000006040c7219 */ /* 0x001fc40000001203 */
[----:B------:R-:W-:-:S05]  /*9c80*/  SHF.R.U32.HI R3, RZ, R6, R3 ;  /* 0x00000006ff037219 */ /* 0x000fca0000011603 */
[----:B------:R-:W0:Y:S01]  /*9c90*/  LDC R20, c[0x0][0x600] ;  /* 0x00018000ff147b82 */ /* 0x000e220000000800 */
[-CC-:B-1----:R-:W-:Y:S02]  /*9ca0*/  SHF.R.U64 R10, R12, R8.reuse, R3.reuse ;  /* 0x000000080c0a7219 */ /* 0x182fe40000001203 */
[----:B------:R-:W-:-:S05]  /*9cb0*/  SHF.R.U32.HI R3, RZ, R8, R3 ;  /* 0x00000008ff037219 */ /* 0x000fca0000011603 */
[----:B------:R-:W1:Y:S01]  /*9cc0*/  LDC R21, c[0x0][0x648] ;  /* 0x00019200ff157b82 */ /* 0x000e620000000800 */
[-C--:B---3--:R-:W-:Y:S02]  /*9cd0*/  SHF.L.U32 R4, R5, R28.reuse, RZ ;  /* 0x0000001c05047219 */ /* 0x088fe400000006ff */
[-CC-:B------:R-:W-:Y:S02]  /*9ce0*/  SHF.R.U64 R14, R10, R28.reuse, R3.reuse ;  /* 0x0000001c0a0e7219 */ /* 0x180fe40000001203 */
[----:B------:R-:W-:Y:S02]  /*9cf0*/  SHF.R.U32.HI R5, RZ, R28, R3 ;  /* 0x0000001cff057219 */ /* 0x000fe40000011603 */
[----:B------:R-:W-:Y:S01]  /*9d00*/  LOP3.LUT R153, RZ, R4, RZ, 0x33, !PT ;  /* 0x00000004ff997212 */ /* 0x000fe200078e33ff */
[----:B------:R-:W3:Y:S01]  /*9d10*/  LDC R25, c[0x0][0x638] ;  /* 0x00018e00ff197b82 */ /* 0x000ee20000000800 */
[----:B------:R-:W-:Y:S01]  /*9d20*/  SHF.L.U32 R28, R7, R28, RZ ;  /* 0x0000001c071c7219 */ /* 0x000fe200000006ff */
[----:B------:R-:W-:-:S06]  /*9d30*/  IMAD.MOV.U32 R4, RZ, RZ, R14 ;  /* 0x000000ffff047224 */ /* 0x000fcc00078e000e */
[----:B------:R-:W0:Y:S01]  /*9d40*/  LDC R27, c[0x0][0x610] ;  /* 0x00018400ff1b7b82 */ /* 0x000e220000000800 */
[----:B----4-:R-:W-:Y:S05]  /*9d50*/  @!P0 BRA `(.L_x_285) ;  /* 0x0000000000288947 */ /* 0x010fea0003800000 */
[----:B------:R-:W4:Y:S02]  /*9d60*/  LDC R3, c[0x0][0x64c] ;  /* 0x00019300ff037b82 */ /* 0x000f240000000800 */
[----:B----4-:R-:W-:-:S05]  /*9d70*/  IADD3 R3, P0, R14, R3, RZ ;  /* 0x000000030e037210 */ /* 0x010fca0007f1e0ff */
        /* <DEDUP_REMOVED lines=8> */
.L_x_285:
[----:B------:R-:W-:Y:S01]  /*9e00*/  ISETP.NE.AND P0, PT, R2, 0x1, PT ;  /* 0x000000010200780c */ /* 0x000fe20003f05270 */
[----:B------:R-:W-:Y:S01]  /*9e10*/  IMAD.MOV R13, RZ, RZ, -R13 ;  /* 0x000000ffff0d7224 */ /* 0x000fe200078e0a0d */
[----:B-12---:R-:W-:Y:S01]  /*9e20*/  SHF.R.U64 R0, R4, R21, R5 ;  /* 0x0000001504007219 */ /* 0x006fe20000001205 */
[----:B0-----:R-:W-:Y:S01]  /*9e30*/  VIADD R5, R20, 0xffffffff ;  /* 0xffffffff14057836 */ /* 0x001fe20000000000 */
[----:B------:R-:W-:-:S03]  /*9e40*/  LOP3.LUT R153, R10, R153, RZ, 0xc0, !PT ;  /* 0x000000990a997212 */ /* 0x000fc600078ec0ff */
[----:B------:R-:W-:Y:S01]  /*9e50*/  IMAD.MOV R3, RZ, RZ, -R0 ;  /* 0x000000ffff037224 */ /* 0x000fe200078e0a00 */
[----:B------:R-:W-:Y:S01]  /*9e60*/  LOP3.LUT R5, R12, R5, RZ, 0xc0, !PT ;  /* 0x000000050c057212 */ /* 0x000fe200078ec0ff */
[----:B------:R-:W-:Y:S02]  /*9e70*/  IMAD R153, R28, R0, R153 ;  /* 0x000000001c997224 */ /* 0x000fe400078e0299 */
[----:B---3--:R-:W-:Y:S02]  /*9e80*/  IMAD R0, R3, R25, R14 ;  /* 0x0000001903007224 */ /* 0x008fe400078e020e */
[----:B------:R-:W-:Y:S02]  /*9e90*/  @P0 IMAD R26, R15, R13, R24 ;  /* 0x0000000d0f1a0224 */ /* 0x000fe400078e0218 */
[----:B------:R-:W-:Y:S02]  /*9ea0*/  IMAD R4, R0, R20, R5 ;  /* 0x0000001400047224 */ /* 0x000fe400078e0205 */
[----:B------:R-:W-:-:S02]  /*9eb0*/  IMAD R153, R153, R27, R26 ;  /* 0x0000001b99997224 */ /* 0x000fc400078e021a */
[----:B------:R-:W-:-:S03]  /*9ec0*/  IMAD.MOV.U32 R3, RZ, RZ, 0x1 ;  /* 0x00000001ff037424 */ /* 0x000fc600078e00ff */
[----:B------:R-:W-:Y:S02]  /*9ed0*/  SEL R152, R4, R153, !P0 ;  /* 0x0000009904987207 */ /* 0x000fe40004000000 */
[----:B------:R-:W-:Y:S02]  /*9ee0*/  PRMT R0, R3, 0x7610, R0 ;  /* 0x0000761003007816 */ /* 0x000fe40000000000 */
[----:B------:R-:W-:-:S07]  /*9ef0*/  SEL R153, R153, R4, !P0 ;  /* 0x0000000499997207 */ /* 0x000fce0004000000 */
.L_x_283:
[----:B------:R-:W-:-:S13]  /*9f00*/  LOP3.LUT P0, RZ, R0, 0xff, RZ, 0xc0, !PT ;  /* 0x000000ff00ff7812 */ /* 0x000fda000780c0ff */
[----:B------:R-:W-:Y:S05]  /*9f10*/  @P0 BRA `(.L_x_286) ;  /* 0xffffff6c00f40947 */ /* 0x000fea000383ffff */
[----:B------:R-:W-:Y:S05]  /*9f20*/  EXIT ;  /* 0x000000000000794d */ /* 0x000fea0003800000 */
.L_x_3:
[----:B0-----:R-:W-:Y:S01]  /*9f30*/  ULDC.64 UR4, c[0x0][0x650] ;  /* 0x0001940000047ab9 */ /* 0x001fe20000000a00 */
        /* <DEDUP_REMOVED lines=25> */
.L_x_288:
[--C-:B------:R-:W-:Y:S01]  /*a0d0*/  SHF.R.U64 R12, R10, R14, R11.reuse ;  /* 0x0000000e0a0c7219 */ /* 0x100fe2000000120b */
[----:B------:R-:W0:Y:S01]  /*a0e0*/  LDC R22, c[0x0][0x618] ;  /* 0x00018600ff167b82 */ /* 0x000e220000000800 */
[----:B------:R-:W-:Y:S01]  /*a0f0*/  I2FP.F32.U32 R6, R4 ;  /* 0x0000000400067245 */ /* 0x000fe20000201000 */
[----:B------:R-:W-:Y:S01]  /*a100*/  ULDC UR4, c[0x0][0x150] ;  /* 0x0000540000047ab9 */ /* 0x000fe20000000800 */
[----:B------:R-:W-:Y:S02]  /*a110*/  SHF.R.U32.HI R5, RZ, R14, R11 ;  /* 0x0000000eff057219 */ /* 0x000fe4000001160b */
[----:B------:R-:W-:Y:S01]  /*a120*/  IADD3 R9, P0, RZ, -R12, RZ ;  /* 0x8000000cff097210 */ /* 0x000fe20007f1e0ff */
[----:B------:R-:W-:Y:S01]  /*a130*/  FMUL R11, R6, UR4 ;  /* 0x00000004060b7c20 */ /* 0x000fe20008400000 */
[----:B------:R-:W-:Y:S01]  /*a140*/  ULDC UR4, c[0x0][0x154] ;  /* 0x0000550000047ab9 */ /* 0x000fe20000000800 */
[----:B------:R-:W1:Y:S02]  /*a150*/  LDC.64 R24, c[0x0][0x640] ;  /* 0x00019000ff187b82 */ /* 0x000e640000000a00 */
[----:B------:R-:W-:-:S02]  /*a160*/  IMAD.X R5, RZ, RZ, ~R5, P0 ;  /* 0x000000ffff057224 */ /* 0x000fc400000e0e05 */
[----:B------:R-:W2:Y:S01]  /*a170*/  F2I.U32.TRUNC.NTZ R11, R11 ;  /* 0x0000000b000b7305 */ /* 0x000ea2000020f000 */
[----:B------:R-:W-:-:S03]  /*a180*/  IMAD.WIDE.U32 R6, R9, R20, R16 ;  /* 0x0000001409067225 */ /* 0x000fc600078e0010 */
[----:B------:R-:W3:Y:S01]  /*a190*/  LDC R13, c[0x0][0x144] ;  /* 0x00005100ff0d7b82 */ /* 0x000ee20000000800 */
[----:B------:R-:W-:-:S04]  /*a1a0*/  IMAD R8, R5, R20, RZ ;  /* 0x0000001405087224 */ /* 0x000fc800078e02ff */
[----:B------:R-:W-:Y:S02]  /*a1b0*/  IMAD R5, R9, R21, R8 ;  /* 0x0000001509057224 */ /* 0x000fe400078e0208 */
[----:B------:R-:W-:Y:S01]  /*a1c0*/  IMAD.MOV.U32 R8, RZ, RZ, -0x1 ;  /* 0xffffffffff087424 */ /* 0x000fe200078e00ff */
[----:B------:R-:W4:Y:S01]  /*a1d0*/  LDC R14, c[0x0][0x608] ;  /* 0x00018200ff0e7b82 */ /* 0x000f220000000800 */
[----:B------:R-:W-:Y:S01]  /*a1e0*/  IMAD.IADD R5, R7, 0x1, R5 ;  /* 0x0000000107057824 */ /* 0x000fe200078e0205 */
[----:B------:R-:W-:-:S04]  /*a1f0*/  I2FP.F32.U32 R7, R3 ;  /* 0x0000000300077245 */ /* 0x000fc80000201000 */
[-C--:B0-----:R-:W-:Y:S01]  /*a200*/  SHF.R.U64 R10, R6, R22.reuse, R5 ;  /* 0x00000016060a7219 */ /* 0x081fe20000001205 */
[----:B--2---:R-:W-:Y:S01]  /*a210*/  IMAD.MOV R6, RZ, RZ, -R11 ;  /* 0x000000ffff067224 */ /* 0x004fe200078e0a0b */
[----:B------:R-:W0:Y:S01]  /*a220*/  LDC R9, c[0x0][0x658] ;  /* 0x00019600ff097b82 */ /* 0x000e220000000800 */
[----:B-1----:R-:W-:Y:S01]  /*a230*/  ISETP.NE.U32.AND P0, PT, R24, RZ, PT ;  /* 0x000000ff1800720c */ /* 0x002fe20003f05070 */
[----:B------:R-:W-:Y:S01]  /*a240*/  FMUL R7, R7, UR4 ;  /* 0x0000000407077c20 */ /* 0x000fe20008400000 */
[----:B------:R-:W-:Y:S02]  /*a250*/  SHF.R.U32.HI R5, RZ, R22, R5 ;  /* 0x00000016ff057219 */ /* 0x000fe40000011605 */
[----:B------:R-:W-:-:S03]  /*a260*/  ISETP.NE.AND.EX P0, PT, R25, RZ, PT, P0 ;  /* 0x000000ff1900720c */ /* 0x000fc60003f05300 */
[----:B------:R-:W1:Y:S01]  /*a270*/  LDC R20, c[0x0][0x148] ;  /* 0x00005200ff147b82 */ /* 0x000e620000000800 */
[----:B---3--:R-:W-:Y:S02]  /*a280*/  IMAD R23, R13, R6, R4 ;  /* 0x000000060d177224 */ /* 0x008fe400078e0204 */
[----:B------:R-:W-:-:S05]  /*a290*/  IMAD.MOV.U32 R6, RZ, RZ, 0x1 ;  /* 0x00000001ff067424 */ /* 0x000fca00078e00ff */
[----:B------:R-:W2:Y:S01]  /*a2a0*/  LDC R21, c[0x0][0x600] ;  /* 0x00018000ff157b82 */ /* 0x000ea20000000800 */
[-CC-:B----4-:R-:W-:Y:S02]  /*a2b0*/  SHF.R.U64 R13, R10, R14.reuse, R5.reuse ;  /* 0x0000000e0a0d7219 */ /* 0x190fe40000001205 */
[----:B------:R-:W-:Y:S02]  /*a2c0*/  SHF.R.U32.HI R4, RZ, R14, R5 ;  /* 0x0000000eff047219 */ /* 0x000fe40000011605 */
[----:B------:R3:W4:Y:S03]  /*a2d0*/  F2I.U32.TRUNC.NTZ R14, R7 ;  /* 0x00000007000e7305 */ /* 0x000726000020f000 */
[----:B------:R-:W1:Y:S01]  /*a2e0*/  LDC R26, c[0x0][0x648] ;  /* 0x00019200ff1a7b82 */ /* 0x000e620000000800 */
[-C--:B0-----:R-:W-:Y:S02]  /*a2f0*/  SHF.R.U64 R15, R13, R9.reuse, R4 ;  /* 0x000000090d0f7219 */ /* 0x081fe40000001204 */
[----:B------:R-:W-:-:S02]  /*a300*/  SHF.L.U32 R8, R8, R9, RZ ;  /* 0x0000000908087219 */ /* 0x000fc400000006ff */
[-C--:B------:R-:W-:Y:S01]  /*a310*/  SHF.R.U32.HI R5, RZ, R9.reuse, R4 ;  /* 0x00000009ff057219 */ /* 0x080fe20000011604 */
[----:B------:R-:W-:Y:S01]  /*a320*/  IMAD.MOV.U32 R4, RZ, RZ, R15 ;  /* 0x000000ffff047224 */ /* 0x000fe200078e000f */
[----:B------:R-:W-:Y:S01]  /*a330*/  SHF.L.U32 R22, R6, R9, RZ ;  /* 0x0000000906167219 */ /* 0x000fe200000006ff */
[----:B------:R-:W0:Y:S01]  /*a340*/  LDC R27, c[0x0][0x638] ;  /* 0x00018e00ff1b7b82 */ /* 0x000e220000000800 */
[----:B------:R-:W-:-:S07]  /*a350*/  LOP3.LUT R28, RZ, R8, RZ, 0x33, !PT ;  /* 0x00000008ff1c7212 */ /* 0x000fce00078e33ff */
        /* <DEDUP_REMOVED lines=12> */
.L_x_289:
[----:B------:R-:W-:Y:S01]  /*a420*/  ISETP.NE.AND P0, PT, R2, 0x1, PT ;  /* 0x000000010200780c */ /* 0x000fe20003f05270 */
[----:B--2---:R-:W-:Y:S01]  /*a430*/  VIADD R7, R21, 0xffffffff ;  /* 0xffffffff15077836 */ /* 0x004fe20000000000 */
[----:B-1----:R-:W-:Y:S01]  /*a440*/  SHF.R.U64 R5, R4, R26, R5 ;  /* 0x0000001a04057219 */ /* 0x002fe20000001205 */
[----:B------:R-:W-:Y:S01]  /*a450*/  IMAD.MOV R14, RZ, RZ, -R14 ;  /* 0x000000ffff0e7224 */ /* 0x000fe200078e0a0e */
[----:B------:R-:W-:Y:S01]  /*a460*/  LOP3.LUT R4, R13, R28, RZ, 0xc0, !PT ;  /* 0x0000001c0d047212 */ /* 0x000fe200078ec0ff */
[----:B------:R-:W-:Y:S01]  /*a470*/  IMAD.MOV.U32 R8, RZ, RZ, R12 ;  /* 0x000000ffff087224 */ /* 0x000fe200078e000c */
[----:B------:R-:W-:Y:S01]  /*a480*/  LOP3.LUT R10, R10, R7, RZ, 0xc0, !PT ;  /* 0x000000070a0a7212 */ /* 0x000fe200078ec0ff */
[----:B------:R-:W-:Y:S02]  /*a490*/  IMAD.MOV R6, RZ, RZ, -R5 ;  /* 0x000000ffff067224 */ /* 0x000fe400078e0a05 */
[----:B------:R-:W-:-:S04]  /*a4a0*/  IMAD R4, R22, R5, R4 ;  /* 0x0000000516047224 */ /* 0x000fc800078e0204 */
[----:B------:R-:W-:Y:S02]  /*a4b0*/  @P0 IMAD R23, R20, R14, R3 ;  /* 0x0000000e14170224 */ /* 0x000fe400078e0203 */
[----:B0-----:R-:W-:Y:S02]  /*a4c0*/  IMAD R3, R6, R27, R15 ;  /* 0x0000001b06037224 */ /* 0x001fe400078e020f */
[----:B------:R-:W-:Y:S02]  /*a4d0*/  IMAD R7, R4, R29, R23 ;  /* 0x0000001d04077224 */ /* 0x000fe400078e0217 */
[----:B------:R-:W-:Y:S02]  /*a4e0*/  IMAD R4, R3, R21, R10 ;  /* 0x0000001503047224 */ /* 0x000fe400078e020a */
[----:B------:R-:W-:-:S03]  /*a4f0*/  IMAD.MOV.U32 R6, RZ, RZ, 0x1 ;  /* 0x00000001ff067424 */ /* 0x000fc600078e00ff */
[----:B------:R-:W-:Y:S02]  /*a500*/  SEL R9, R4, R7, !P0 ;  /* 0x0000000704097207 */ /* 0x000fe40004000000 */
[----:B------:R-:W-:-:S07]  /*a510*/  SEL R7, R7, R4, !P0 ;  /* 0x0000000407077207 */ /* 0x000fce0004000000 */
.L_x_287:
[----:B------:R-:W-:-:S08]  /*a520*/  NOP ;  /* 0x0000000000007918 */ /* 0x000fd00000000000 */
[----:B------:R-:W0:-:S00]  /*a530*/  USETMAXREG.DEALLOC.CTAPOOL 0x28 ;  /* 0x00000028000079c8 */ /* 0x000e0000080e0500 */
[----:B0-----:R-:W-:-:S13]  /*a540*/  ISETP.NE.AND P0, PT, R0, RZ, PT ;  /* 0x000000ff0000720c */ /* 0x001fda0003f05270 */
[----:B------:R-:W-:Y:S05]  /*a550*/  @P0 EXIT ;  /* 0x000000000000094d */ /* 0x000fea0003800000 */
[----:B------:R-:W-:Y:S01]  /*a560*/  LOP3.LUT P0, RZ, R6, 0xff, RZ, 0xc0, !PT ;  /* 0x000000ff06ff7812 */ /* 0x000fe2000780c0ff */
[----:B------:R-:W-:Y:S02]  /*a570*/  IMAD.MOV.U32 R3, RZ, RZ, 0x1 ;  /* 0x00000001ff037424 */ /* 0x000fe400078e00ff */
[----:B------:R-:W-:-:S10]  /*a580*/  IMAD.MOV.U32 R0, RZ, RZ, RZ ;  /* 0x000000ffff007224 */ /* 0x000fd400078e00ff */
[----:B------:R-:W-:Y:S05]  /*a590*/  @!P0 BRA `(.L_x_290) ;  /* 0x0000000c00348947 */ /* 0x000fea0003800000 */
[----:B------:R-:W0:Y:S01]  /*a5a0*/  LDC R0, c[0x0][0x28c] ;  /* 0x0000a300ff007b82 */ /* 0x000e220000000800 */
[----:B------:R-:W-:Y:S01]  /*a5b0*/  ULDC UR5, c[0x0][0x600] ;  /* 0x0001800000057ab9 */ /* 0x000fe20000000800 */
[----:B------:R-:W-:Y:S01]  /*a5c0*/  ULDC UR4, c[0x0][0xc] ;  /* 0x0000030000047ab9 */ /* 0x000fe20000000800 */
[----:B------:R-:W-:Y:S01]  /*a5d0*/  UIADD3 UR16, UR5, -0x1, URZ ;  /* 0xffffffff05107890 */ /* 0x000fe2000fffe03f */
[C---:B------:R-:W-:Y:S01]  /*a5e0*/  LOP3.LUT P2, RZ, R18.reuse, 0x7f, RZ, 0xc0, !PT ;  /* 0x0000007f12ff7812 */ /* 0x040fe2000784c0ff */
[----:B------:R-:W-:Y:S01]  /*a5f0*/  ULDC UR6, c[0x0][0x658] ;  /* 0x0001960000067ab9 */ /* 0x000fe20000000800 */
[----:B------:R-:W-:Y:S01]  /*a600*/  ULDC UR5, c[0x0][0x10] ;  /* 0x0000040000057ab9 */ /* 0x000fe20000000800 */
[----:B------:R-:W-:Y:S01]  /*a610*/  UMOV UR7, 0xffffffff ;  /* 0xffffffff00077882 */ /* 0x000fe20000000000 */
[----:B------:R-:W-:Y:S01]  /*a620*/  UMOV UR8, 0x1 ;  /* 0x0000000100087882 */ /* 0x000fe20000000000 */
[----:B------:R-:W-:Y:S01]  /*a630*/  UIMAD.WIDE.U32 UR4, UR4, UR5, URZ ;  /* 0x00000005040472a5 */ /* 0x000fe2000f8e003f */
[----:B------:R-:W-:Y:S01]  /*a640*/  LOP3.LUT P0, RZ, R18, 0x1f, RZ, 0xc0, !PT ;  /* 0x0000001f12ff7812 */ /* 0x000fe2000780c0ff */
[----:B------:R-:W-:Y:S01]  /*a650*/  USHF.L.U32 UR7, UR7, UR6, URZ ;  /* 0x0000000607077299 */ /* 0x000fe2000800063f */
[----:B------:R-:W-:Y:S01]  /*a660*/  BSSY B0, `(.L_x_290) ;  /* 0x00000c0000007945 */ /* 0x000fe20003800000 */
[----:B------:R-:W-:Y:S01]  /*a670*/  USHF.L.U32 UR18, UR8, UR6, URZ ;  /* 0x0000000608127299 */ /* 0x000fe2000800063f */
[----:B------:R-:W-:Y:S01]  /*a680*/  IMAD.MOV.U32 R11, RZ, RZ, 0x1 ;  /* 0x00000001ff0b7424 */ /* 0x000fe200078e00ff */
[----:B------:R-:W-:Y:S01]  /*a690*/  LOP3.LUT R18, R19, 0x2, RZ, 0xfc, !PT ;  /* 0x0000000213127812 */ /* 0x000fe200078efcff */
[----:B------:R-:W-:Y:S01]  /*a6a0*/  ULDC UR6, c[0x0][0x14] ;  /* 0x0000050000067ab9 */ /* 0x000fe20000000800 */
[----:B------:R-:W-:Y:S01]  /*a6b0*/  PLOP3.LUT P0, PT, P0, P2, PT, 0x8a, 0x0 ;  /* 0x000000000000781c */ /* 0x000fe20000705172 */
[----:B------:R-:W-:-:S02]  /*a6c0*/  UIMAD.WIDE.U32 UR20, UR4, UR6, URZ ;  /* 0x00000006041472a5 */ /* 0x000fc4000f8e003f */
[----:B------:R-:W-:Y:S02]  /*a6d0*/  UIMAD UR13, UR5, UR6, URZ ;  /* 0x00000006050d72a4 */ /* 0x000fe4000f8e023f */
[----:B------:R-:W-:Y:S01]  /*a6e0*/  ULOP3.LUT UR17, URZ, UR7, URZ, 0x33, !UPT ;  /* 0x000000073f117292 */ /* 0x000fe2000f8e333f */
[----:B0-----:R-:W-:Y:S01]  /*a6f0*/  VIADD R0, R0, 0x3f ;  /* 0x0000003f00007836 */ /* 0x001fe20000000000 */
[----:B------:R-:W-:Y:S01]  /*a700*/  UIADD3 UR13, UR21, UR13, URZ ;  /* 0x0000000d150d7290 */ /* 0x000fe2000fffe03f */
[----:B------:R-:W-:-:S03]  /*a710*/  ULDC.64 UR22, c[0x0][0x198] ;  /* 0x0000660000167ab9 */ /* 0x000fc60000000a00 */
[----:B------:R-:W-:-:S04]  /*a720*/  SHF.R.S32.HI R3, RZ, 0x1f, R0 ;  /* 0x0000001fff037819 */ /* 0x000fc80000011400 */
[----:B------:R-:W-:Y:S01]  /*a730*/  LEA.HI R3, R3, R0, RZ, 0x6 ;  /* 0x0000000003037211 */ /* 0x000fe200078f30ff */
[----:B------:R-:W-:-:S03]  /*a740*/  IMAD.MOV.U32 R0, RZ, RZ, RZ ;  /* 0x000000ffff007224 */ /* 0x000fc600078e00ff */
[----:B------:R-:W-:Y:S01]  /*a750*/  SHF.R.S32.HI R13, RZ, 0x6, R3 ;  /* 0x00000006ff0d7819 */ /* 0x000fe20000011403 */
[----:B------:R-:W-:-:S04]  /*a760*/  IMAD.MOV.U32 R3, RZ, RZ, 0x1 ;  /* 0x00000001ff037424 */ /* 0x000fc800078e00ff */
[----:B------:R-:W-:-:S07]  /*a770*/  VIADD R10, R13, 0x1 ;  /* 0x000000010d0a7836 */ /* 0x000fce0000000000 */
.L_x_302:
[----:B------:R-:W-:-:S03]  /*a780*/  UMOV UR4, 0xffffffff ;  /* 0xffffffff00047882 */ /* 0x000fc60000000000 */
[----:B------:R-:W-:Y:S05]  /*a790*/  BRA.DIV UR4, `(.L_x_291) ;  /* 0x0000000e04587947 */ /* 0x000fea000b800000 */
[----:B------:R-:W-:-:S13]  /*a7a0*/  ELECT P6, URZ, PT ;  /* 0x00000000003f782f */ /* 0x000fda00038c0000 */
.L_x_311:
[----:B------:R-:W0:Y:S01]  /*a7b0*/  LDC R4, c[0x0][0x28c] ;  /* 0x0000a300ff047b82 */ /* 0x000e220000000800 */
[----:B------:R-:W-:Y:S01]  /*a7c0*/  BSSY B1, `(.L_x_292) ;  /* 0x0000037000017945 */ /* 0x000fe20003800000 */
[----:B0-----:R-:W-:-:S13]  /*a7d0*/  ISETP.LT.OR P6, PT, R4, 0x1, !P6 ;  /* 0x000000010400780c */ /* 0x001fda00077c1670 */
[----:B------:R-:W-:Y:S05]  /*a7e0*/  @P6 BRA `(.L_x_293) ;  /* 0x0000000000d06947 */ /* 0x000fea0003800000 */
[----:B------:R-:W-:Y:S02]  /*a7f0*/  IMAD.SHL.U32 R14, R9, 0x100, RZ ;  /* 0x00000100090e7824 */ /* 0x000fe400078e00ff */
[----:B------:R-:W-:Y:S02]  /*a800*/  IMAD.SHL.U32 R15, R7, 0x80, RZ ;  /* 0x00000080070f7824 */ /* 0x000fe400078e00ff */
[----:B------:R-:W-:Y:S02]  /*a810*/  IMAD.MOV.U32 R20, RZ, RZ, RZ ;  /* 0x000000ffff147224 */ /* 0x000fe400078e00ff */
[----:B------:R-:W-:Y:S02]  /*a820*/  IMAD.MOV.U32 R4, RZ, RZ, R10 ;  /* 0x000000ffff047224 */ /* 0x000fe400078e000a */
[----:B------:R-:W-:Y:S02]  /*a830*/  IMAD.MOV.U32 R5, RZ, RZ, R3 ;  /* 0x000000ffff057224 */ /* 0x000fe400078e0003 */
[----:B------:R-:W-:-:S07]  /*a840*/  IMAD.MOV.U32 R6, RZ, RZ, R0 ;  /* 0x000000ffff067224 */ /* 0x000fce00078e0000 */
.L_x_297:
[----:B------:R-:W0:Y:S01]  /*a850*/  S2R R12, SR_CgaCtaId ;  /* 0x00000000000c7919 */ /* 0x000e220000008800 */
[----:B------:R-:W-:Y:S01]  /*a860*/  MOV R7, 0x400 ;  /* 0x0000040000077802 */ /* 0x000fe20000000f00 */
[----:B------:R-:W1:Y:S03]  /*a870*/  @!P2 LDC R9, c[0x0][0x500] ;  /* 0x00014000ff09ab82 */ /* 0x000e660000000800 */
[----:B0-----:R-:W-:Y:S02]  /*a880*/  LEA R21, R12, R7, 0x18 ;  /* 0x000000070c157211 */ /* 0x001fe400078ec0ff */
[----:B------:R-:W-:-:S03]  /*a890*/  SHF.L.U32 R7, R5, 0x1f, RZ ;  /* 0x0000001f05077819 */ /* 0x000fc600000006ff */
[----:B------:R-:W-:-:S04]  /*a8a0*/  IMAD R12, R6, 0x8, R21 ;  /* 0x00000008060c7824 */ /* 0x000fc800078e0215 */
[----:B------:R-:W0:Y:S02]  /*a8b0*/  SYNCS.PHASECHK.TRANS64.TRYWAIT P1, [R12+URZ+0x10], R7 ;  /* 0x000010070c0075a7 */ /* 0x000e24000802017f */
[----:B01----:R-:W-:Y:S05]  /*a8c0*/  @!P1 BRA `(.L_x_294) ;  /* 0x0000000c002c9947 */ /* 0x003fea0003800000 */
.L_x_312:
[----:B0-----:R-:W-:Y:S01]  /*a8d0*/  PRMT R7, R18, 0x9910, RZ ;  /* 0x0000991012077816 */ /* 0x001fe200000000ff */
[----:B------:R0:W-:Y:S03]  /*a8e0*/  @!P2 SYNCS.ARRIVE.TRANS64 RZ, [R12+URZ], R9 ;  /* 0x000000090cffa9a7 */ /* 0x0001e6000800003f */
[----:B------:R-:W-:-:S13]  /*a8f0*/  ISETP.NE.AND P1, PT, R7, 0x2, PT ;  /* 0x000000020700780c */ /* 0x000fda0003f25270 */
[----:B0-----:R-:W-:Y:S05]  /*a900*/  @P1 BRA `(.L_x_295) ;  /* 0x0000000000041947 */ /* 0x001fea0003800000 */
[----:B------:R-:W-:Y:S01]  /*a910*/  BPT.TRAP 0x1 ;  /* 0x000000040000795c */ /* 0x000fe20000300000 */
.L_x_295:
[----:B------:R-:W-:Y:S05]  /*a920*/  @P0 BRA `(.L_x_296) ;  /* 0x0000000000040947 */ /* 0x000fea0003800000 */
[----:B------:R-:W-:Y:S01]  /*a930*/  BPT.TRAP 0x1 ;  /* 0x000000040000795c */ /* 0x000fe20000300000 */
.L_x_296:
[--C-:B------:R-:W-:Y:S01]  /*a940*/  IMAD R7, R6, 0x4000, R21.reuse ;  /* 0x0000400006077824 */ /* 0x100fe200078e0215 */
[----:B------:R-:W-:Y:S01]  /*a950*/  R2UR UR9, R12 ;  /* 0x000000000c0972ca */ /* 0x000fe200000e0000 */
[----:B------:R-:W-:Y:S01]  /*a960*/  IMAD R21, R6, 0x8000, R21 ;  /* 0x0000800006157824 */ /* 0x000fe200078e0215 */
[----:B------:R-:W-:Y:S01]  /*a970*/  UIADD3 UR4, UP0, UR22, 0xf0, URZ ;  /* 0x000000f016047890 */ /* 0x000fe2000ff1e03f */
[----:B------:R-:W-:Y:S01]  /*a980*/  VIADD R4, R4, 0xffffffff ;  /* 0xffffffff04047836 */ /* 0x000fe20000000000 */
[----:B------:R-:W-:Y:S01]  /*a990*/  R2UR UR5, R7 ;  /* 0x00000000070572ca */ /* 0x000fe200000e0000 */
[----:B------:R-:W-:Y:S01]  /*a9a0*/  UIADD3 UR24, UP1, UR22, 0x1f0, URZ ;  /* 0x000001f016187890 */ /* 0x000fe2000ff3e03f */
[----:B------:R-:W-:Y:S01]  /*a9b0*/  R2UR UR8, R21 ;  /* 0x00000000150872ca */ /* 0x000fe200000e0000 */
[----:B------:R-:W-:Y:S01]  /*a9c0*/  VIADD R6, R6, 0x1 ;  /* 0x0000000106067836 */ /* 0x000fe20000000000 */
[----:B------:R-:W-:Y:S01]  /*a9d0*/  R2UR UR11, R15 ;  /* 0x000000000f0b72ca */ /* 0x000fe200000e0000 */
[----:B------:R-:W-:Y:S01]  /*a9e0*/  UIADD3.X UR25, URZ, UR23, URZ, UP1, !UPT ;  /* 0x000000173f197290 */ /* 0x000fe20008ffe43f */
[----:B------:R-:W-:Y:S01]  /*a9f0*/  R2UR UR10, R20 ;  /* 0x00000000140a72ca */ /* 0x000fe200000e0000 */
[----:B------:R-:W-:Y:S01]  /*aa00*/  UMOV UR6, 0x0 ;  /* 0x0000000000067882 */ /* 0x000fe20000000000 */
[----:B------:R-:W-:Y:S01]  /*aa10*/  R2UR UR12, R8 ;  /* 0x00000000080c72ca */ /* 0x000fe200000e0000 */
[----:B------:R-:W-:Y:S01]  /*aa20*/  UMOV UR7, 0x10000000 ;  /* 0x1000000000077882 */ /* 0x000fe20000000000 */
[----:B------:R-:W-:Y:S01]  /*aa30*/  R2UR UR19, R14 ;  /* 0x000000000e1372ca */ /* 0x000fe200000e0000 */
[----:B------:R-:W-:Y:S01]  /*aa40*/  VIADD R20, R20, 0x40 ;  /* 0x0000004014147836 */ /* 0x000fe20000000000 */
[----:B------:R-:W-:Y:S01]  /*aa50*/  ISETP.GT.AND P3, PT, R4, 0x1, PT ;  /* 0x000000010400780c */ /* 0x000fe20003f64270 */
[----:B------:R-:W-:Y:S01]  /*aa60*/  UIADD3 UR14, UR5, 0x100, URZ ;  /* 0x00000100050e7890 */ /* 0x000fe2000fffe03f */
[----:B------:R-:W-:Y:S01]  /*aa70*/  ISETP.NE.AND P1, PT, R6, 0x2, PT ;  /* 0x000000020600780c */ /* 0x000fe20003f25270 */
[----:B------:R-:W-:-:S02]  /*aa80*/  UIADD3.X UR5, URZ, UR23, URZ, UP0, !UPT ;  /* 0x000000173f057290 */ /* 0x000fc400087fe43f */
[----:B------:R-:W-:Y:S01]  /*aa90*/  UIADD3 UR15, UR8, 0x8100, URZ ;  /* 0x00008100080f7890 */ /* 0x000fe2000fffe03f */
[----:B------:R-:W-:Y:S02]  /*aaa0*/  SEL R12, RZ, 0x1, P1 ;  /* 0x00000001ff0c7807 */ /* 0x000fe40000800000 */
[----:B------:R-:W-:Y:S01]  /*aab0*/  UMOV UR8, UR14 ;  /* 0x0000000e00087c82 */ /* 0x000fe20008000000 */
[----:B------:R-:W-:Y:S02]  /*aac0*/  SEL R6, R6, RZ, P1 ;  /* 0x000000ff06067207 */ /* 0x000fe40000800000 */
[----:B------:R-:W-:Y:S01]  /*aad0*/  LOP3.LUT R5, R5, R12, RZ, 0x3c, !PT ;  /* 0x0000000c05057212 */ /* 0x000fe200078e3cff */
[----:B------:R0:W-:Y:S02]  /*aae0*/  UTMALDG.3D [UR8], [UR4], desc[UR6] ;  /* 0x00000608040075b4 */ /* 0x0001e40008011000 */
[----:B0-----:R-:W-:Y:S01]  /*aaf0*/  UMOV UR8, UR15 ;  /* 0x0000000f00087c82 */ /* 0x001fe20008000000 */
[----:B------:R-:W-:-:S02]  /*ab00*/  UMOV UR11, UR19 ;  /* 0x00000013000b7c82 */ /* 0x000fc40008000000 */
[----:B------:R0:W-:Y:S02]  /*ab10*/  UTMALDG.3D [UR8], [UR24], desc[UR6] ;  /* 0x00000608180075b4 */ /* 0x0001e40008011000 */
[----:B0-----:R-:W-:Y:S05]  /*ab20*/  @P3 BRA `(.L_x_297) ;  /* 0xfffffffc00483947 */ /* 0x001fea000383ffff */
.L_x_293:
[----:B------:R-:W-:Y:S05]  /*ab30*/  BSYNC B1 ;  /* 0x0000000000017941 */ /* 0x000fea0003800000 */
.L_x_292:
[----:B------:R-:W-:Y:S01]  /*ab40*/  LOP3.LUT P3, RZ, R11, 0xff, RZ, 0xc0, !PT ;  /* 0x000000ff0bff7812 */ /* 0x000fe2000786c0ff */
[----:B------:R-:W-:Y:S01]  /*ab50*/  IMAD.IADD R0, R13, 0x1, R0 ;  /* 0x000000010d007824 */ /* 0x000fe200078e0200 */
[----:B------:R-:W-:Y:S01]  /*ab60*/  IADD3 R16, P4, R16, UR20, RZ ;  /* 0x0000001410107c10 */ /* 0x000fe2000ff9e0ff */
[----:B------:R-:W-:Y:S01]  /*ab70*/  ULDC.64 UR4, c[0x0][0x650] ;  /* 0x0001940000047ab9 */ /* 0x000fe20000000a00 */
[----:B------:R-:W-:Y:S01]  /*ab80*/  BSSY B1, `(.L_x_298) ;  /* 0x000006b000017945 */ /* 0x000fe20003800000 */
[----:B------:R-:W-:Y:S01]  /*ab90*/  IMAD.MOV.U32 R7, RZ, RZ, -0x1 ;  /* 0xffffffffff077424 */ /* 0x000fe200078e00ff */
[----:B------:R-:W-:Y:S01]  /*aba0*/  SHF.R.U32.HI R4, RZ, 0x1, R0 ;  /* 0x00000001ff047819 */ /* 0x000fe20000011600 */
[----:B------:R-:W-:Y:S01]  /*abb0*/  IMAD.MOV.U32 R9, RZ, RZ, -0x1 ;  /* 0xffffffffff097424 */ /* 0x000fe200078e00ff */
[----:B------:R-:W-:Y:S01]  /*abc0*/  ISETP.GT.U32.AND P1, PT, R0, 0x1, PT ;  /* 0x000000010000780c */ /* 0x000fe20003f24070 */
[----:B------:R-:W-:Y:S01]  /*abd0*/  IMAD.MOV.U32 R8, RZ, RZ, -0x1 ;  /* 0xffffffffff087424 */ /* 0x000fe200078e00ff */
[----:B------:R-:W-:-:S02]  /*abe0*/  LOP3.LUT R4, R4, 0x1, RZ, 0xc0, !PT ;  /* 0x0000000104047812 */ /* 0x000fc400078ec0ff */
[----:B------:R-:W-:Y:S01]  /*abf0*/  ISETP.LT.U32.AND P1, PT, R13, 0x2, P1 ;  /* 0x000000020d00780c */ /* 0x000fe20000f21070 */
[----:B------:R-:W0:Y:S01]  /*ac00*/  @P3 S2R R6, SR_CgaCtaId ;  /* 0x0000000000063919 */ /* 0x000e220000008800 */
[----:B------:R-:W-:Y:S02]  /*ac10*/  @P3 MOV R5, 0x400 ;  /* 0x0000040000053802 */ /* 0x000fe40000000f00 */
[----:B------:R-:W-:Y:S02]  /*ac20*/  IADD3.X R17, R17, UR13, RZ, P4, !PT ;  /* 0x0000000d11117c10 */ /* 0x000fe4000a7fe4ff */
[----:B------:R-:W-:Y:S02]  /*ac30*/  ISETP.GE.U32.AND P4, PT, R16, UR4, PT ;  /* 0x0000000410007c0c */ /* 0x000fe4000bf86070 */
[----:B------:R-:W-:Y:S02]  /*ac40*/  LOP3.LUT R0, R0, 0x1, RZ, 0xc0, !PT ;  /* 0x0000000100007812 */ /* 0x000fe400078ec0ff */
[----:B------:R-:W-:-:S02]  /*ac50*/  PRMT R11, RZ, 0x7610, R11 ;  /* 0x00007610ff0b7816 */ /* 0x000fc4000000000b */
[----:B0-----:R-:W-:-:S04]  /*ac60*/  @P3 LEA R5, R6, R5, 0x18 ;  /* 0x0000000506053211 */ /* 0x001fc800078ec0ff */
[----:B------:R0:W-:Y:S01]  /*ac70*/  @P3 SYNCS.ARRIVE.TRANS64.A1T0 RZ, [R5+URZ+0x38], RZ ;  /* 0x000038ff05ff39a7 */ /* 0x0001e2000810003f */
[----:B------:R-:W-:Y:S02]  /*ac80*/  ISETP.NE.U32.AND P3, PT, R4, 0x1, PT ;  /* 0x000000010400780c */ /* 0x000fe40003f65070 */
[----:B------:R-:W-:Y:S02]  /*ac90*/  SEL R4, RZ, 0x1, !P1 ;  /* 0x00000001ff047807 */ /* 0x000fe40004800000 */
[----:B------:R-:W-:Y:S02]  /*aca0*/  ISETP.GE.U32.AND.EX P1, PT, R17, UR5, PT, P4 ;  /* 0x0000000511007c0c */ /* 0x000fe4000bf26140 */
[----:B------:R-:W-:-:S04]  /*acb0*/  ISETP.GT.U32.AND P3, PT, R13, 0x1, !P3 ;  /* 0x000000010d00780c */ /* 0x000fc80005f64070 */
[----:B0-----:R-:W-:-:S04]  /*acc0*/  SEL R5, RZ, 0x1, !P3 ;  /* 0x00000001ff057807 */ /* 0x001fc80005800000 */
[--C-:B------:R-:W-:Y:S02]  /*acd0*/  LOP3.LUT R3, R5, R3, R4.reuse, 0x96, !PT ;  /* 0x0000000305037212 */ /* 0x100fe400078e9604 */
[----:B------:R-:W-:Y:S01]  /*ace0*/  PRMT R4, RZ, 0x7610, R4 ;  /* 0x00007610ff047816 */ /* 0x000fe20000000004 */
[----:B------:R-:W-:Y:S06]  /*acf0*/  @P1 BRA `(.L_x_299) ;  /* 0x00000004004c1947 */ /* 0x000fec0003800000 */
[----:B------:R-:W-:Y:S01]  /*ad00*/  ULDC.64 UR4, c[0x0][0x628] ;  /* 0x00018a0000047ab9 */ /* 0x000fe20000000a00 */
[----:B------:R-:W0:Y:S01]  /*ad10*/  S2R R14, SR_CTAID.X ;  /* 0x00000000000e7919 */ /* 0x000e220000002500 */
[----:B------:R-:W-:Y:S01]  /*ad20*/  ISETP.NE.U32.AND P1, PT, RZ, UR4, PT ;  /* 0x00000004ff007c0c */ /* 0x000fe2000bf25070 */
[----:B------:R-:W-:Y:S01]  /*ad30*/  ULDC UR7, c[0x0][0x630] ;  /* 0x00018c0000077ab9 */ /* 0x000fe20000000800 */
[----:B------:R-:W-:Y:S01]  /*ad40*/  IMAD.MOV.U32 R4, RZ, RZ, R16 ;  /* 0x000000ffff047224 */ /* 0x000fe200078e0010 */
[----:B------:R-:W1:Y:S01]  /*ad50*/  S2R R12, SR_CTAID.Y ;  /* 0x00000000000c7919 */ /* 0x000e620000002600 */
[----:B------:R-:W-:Y:S01]  /*ad60*/  ISETP.NE.AND.EX P1, PT, RZ, UR5, PT, P1 ;  /* 0x00000005ff007c0c */ /* 0x000fe2000bf25310 */
[----:B------:R-:W-:-:S12]  /*ad70*/  IMAD.MOV.U32 R5, RZ, RZ, R17 ;  /* 0x000000ffff057224 */ /* 0x000fd800078e0011 */
[----:B------:R-:W-:Y:S05]  /*ad80*/  @!P1 BRA `(.L_x_300) ;  /* 0x0000000000289947 */ /* 0x000fea0003800000 */
[----:B------:R-:W-:Y:S02]  /*ad90*/  ULDC UR6, c[0x0][0x634] ;  /* 0x00018d0000067ab9 */ /* 0x000fe40000000800 */
[----:B------:R-:W-:-:S05]  /*ada0*/  IADD3 R9, P1, R16, UR6, RZ ;  /* 0x0000000610097c10 */ /* 0x000fca000ff3e0ff */
[----:B------:R-:W-:-:S04]  /*adb0*/  IMAD.X R15, RZ, RZ, R17, P1 ;  /* 0x000000ffff0f7224 */ /* 0x000fc800008e0611 */
[----:B------:R-:W-:-:S04]  /*adc0*/  IMAD.WIDE.U32 R6, R15, UR4, RZ ;  /* 0x000000040f067c25 */ /* 0x000fc8000f8e00ff */
[----:B------:R-:W-:-:S04]  /*add0*/  IMAD.WIDE.U32 R6, P1, R9, UR5, R6 ;  /* 0x0000000509067c25 */ /* 0x000fc8000f820006 */
[----:B------:R-:W-:-:S04]  /*ade0*/  IMAD.WIDE.U32 R8, R9, UR4, RZ ;  /* 0x0000000409087c25 */ /* 0x000fc8000f8e00ff */
[----:B------:R-:W-:Y:S01]  /*adf0*/  IMAD.X R5, RZ, RZ, RZ, P1 ;  /* 0x000000ffff057224 */ /* 0x000fe200008e06ff */
[----:B------:R-:W-:Y:S01]  /*ae00*/  IADD3 RZ, P1, R9, R6, RZ ;  /* 0x0000000609ff7210 */ /* 0x000fe20007f3e0ff */
[----:B------:R-:W-:-:S04]  /*ae10*/  IMAD.MOV.U32 R4, RZ, RZ, R7 ;  /* 0x000000ffff047224 */ /* 0x000fc800078e0007 */
[----:B------:R-:W-:-:S08]  /*ae20*/  IMAD.WIDE.U32.X R4, R15, UR5, R4, P1 ;  /* 0x000000050f047c25 */ /* 0x000fd000088e0404 */
.L_x_300:
[--C-:B------:R-:W-:Y:S01]  /*ae30*/  SHF.R.U64 R8, R4, UR7, R5.reuse ;  /* 0x0000000704087c19 */ /* 0x100fe20008001205 */
[----:B------:R-:W-:Y:S01]  /*ae40*/  ULDC.64 UR4, c[0x0][0x620] ;  /* 0x0001880000047ab9 */ /* 0x000fe20000000a00 */
[----:B------:R-:W-:Y:S01]  /*ae50*/  SHF.R.U32.HI R4, RZ, UR7, R5 ;  /* 0x00000007ff047c19 */ /* 0x000fe20008011605 */
[----:B------:R-:W2:Y:S01]  /*ae60*/  LDC R25, c[0x0][0x144] ;  /* 0x00005100ff197b82 */ /* 0x000ea20000000800 */
[----:B------:R-:W-:Y:S01]  /*ae70*/  IADD3 R7, P1, RZ, -R8, RZ ;  /* 0x80000008ff077210 */ /* 0x000fe20007f3e0ff */
[----:B------:R-:W-:Y:S01]  /*ae80*/  ULDC.64 UR8, c[0x0][0x640] ;  /* 0x0001900000087ab9 */ /* 0x000fe20000000a00 */
[----:B0-----:R-:W-:Y:S01]  /*ae90*/  I2FP.F32.U32 R9, R14 ;  /* 0x0000000e00097245 */ /* 0x001fe20000201000 */
[----:B------:R-:W-:Y:S02]  /*aea0*/  ULDC UR6, c[0x0][0x608] ;  /* 0x0001820000067ab9 */ /* 0x000fe40000000800 */
[----:B------:R-:W-:Y:S01]  /*aeb0*/  IMAD.X R4, RZ, RZ, ~R4, P1 ;  /* 0x000000ffff047224 */ /* 0x000fe200008e0e04 */
[----:B------:R-:W-:Y:S01]  /*aec0*/  ISETP.NE.U32.AND P1, PT, RZ, UR8, PT ;  /* 0x00000008ff007c0c */ /* 0x000fe2000bf25070 */
[----:B------:R-:W0:Y:S02]  /*aed0*/  LDC R21, c[0x0][0x148] ;  /* 0x00005200ff157b82 */ /* 0x000e240000000800 */
[----:B------:R-:W-:Y:S01]  /*aee0*/  IMAD R6, R4, UR4, RZ ;  /* 0x0000000404067c24 */ /* 0x000fe2000f8e02ff */
[----:B------:R-:W-:Y:S01]  /*aef0*/  ISETP.NE.AND.EX P1, PT, RZ, UR9, PT, P1 ;  /* 0x00000009ff007c0c */ /* 0x000fe2000bf25310 */
[----:B------:R-:W-:Y:S01]  /*af00*/  IMAD.WIDE.U32 R4, R7, UR4, R16 ;  /* 0x0000000407047c25 */ /* 0x000fe2000f8e0010 */
[----:B------:R-:W-:-:S03]  /*af10*/  ULDC UR4, c[0x0][0x150] ;  /* 0x0000540000047ab9 */ /* 0x000fc60000000800 */
[----:B------:R-:W-:Y:S02]  /*af20*/  IMAD R7, R7, UR5, R6 ;  /* 0x0000000507077c24 */ /* 0x000fe4000f8e0206 */
[----:B------:R-:W-:Y:S01]  /*af30*/  FMUL R6, R9, UR4 ;  /* 0x0000000409067c20 */ /* 0x000fe20008400000 */
[----:B------:R-:W-:Y:S01]  /*af40*/  ULDC UR4, c[0x0][0x618] ;  /* 0x0001860000047ab9 */ /* 0x000fe20000000800 */
[----:B------:R-:W-:Y:S01]  /*af50*/  ULDC UR5, c[0x0][0x154] ;  /* 0x0000550000057ab9 */ /* 0x000fe20000000800 */
[----:B------:R-:W-:-:S03]  /*af60*/  IMAD.IADD R5, R5, 0x1, R7 ;  /* 0x0000000105057824 */ /* 0x000fc600078e0207 */
[----:B------:R-:W3:Y:S02]  /*af70*/  F2I.U32.TRUNC.NTZ R6, R6 ;  /* 0x0000000600067305 */ /* 0x000ee4000020f000 */
[----:B------:R-:W-:Y:S02]  /*af80*/  SHF.R.U64 R9, R4, UR4, R5 ;  /* 0x0000000404097c19 */ /* 0x000fe40008001205 */
[----:B-1----:R-:W-:-:S05]  /*af90*/  I2FP.F32.U32 R4, R12 ;  /* 0x0000000c00047245 */ /* 0x002fca0000201000 */
[----:B------:R-:W-:Y:S01]  /*afa0*/  FMUL R22, R4, UR5 ;  /* 0x0000000504167c20 */ /* 0x000fe20008400000 */
[----:B------:R-:W-:Y:S01]  /*afb0*/  SHF.R.U32.HI R4, RZ, UR4, R5 ;  /* 0x00000004ff047c19 */ /* 0x000fe20008011605 */
[----:B------:R-:W-:-:S03]  /*afc0*/  ULDC UR4, c[0x0][0x658] ;  /* 0x0001960000047ab9 */ /* 0x000fc60000000800 */
[--C-:B------:R-:W-:Y:S01]  /*afd0*/  SHF.R.U64 R20, R9, UR6, R4.reuse ;  /* 0x0000000609147c19 */ /* 0x100fe20008001204 */
[----:B------:R-:W1:Y:S01]  /*afe0*/  F2I.U32.TRUNC.NTZ R22, R22 ;  /* 0x0000001600167305 */ /* 0x000e62000020f000 */
[----:B------:R-:W-:Y:S01]  /*aff0*/  SHF.R.U32.HI R5, RZ, UR6, R4 ;  /* 0x00000006ff057c19 */ /* 0x000fe20008011604 */
[----:B---3--:R-:W-:-:S03]  /*b000*/  IMAD.MOV R6, RZ, RZ, -R6 ;  /* 0x000000ffff067224 */ /* 0x008fc600078e0a06 */
[--C-:B------:R-:W-:Y:S01]  /*b010*/  SHF.R.U64 R15, R20, UR4, R5.reuse ;  /* 0x00000004140f7c19 */ /* 0x100fe20008001205 */
[----:B--2---:R-:W-:Y:S01]  /*b020*/  IMAD R14, R25, R6, R14 ;  /* 0x00000006190e7224 */ /* 0x004fe200078e020e */
[----:B------:R-:W-:-:S03]  /*b030*/  SHF.R.U32.HI R23, RZ, UR4, R5 ;  /* 0x00000004ff177c19 */ /* 0x000fc60008011605 */
[----:B------:R-:W-:Y:S02]  /*b040*/  IMAD.MOV.U32 R4, RZ, RZ, R15 ;  /* 0x000000ffff047224 */ /* 0x000fe400078e000f */
[----:B------:R-:W-:Y:S01]  /*b050*/  IMAD.MOV.U32 R5, RZ, RZ, R23 ;  /* 0x000000ffff057224 */ /* 0x000fe200078e0017 */
[----:B-1----:R-:W-:Y:S06]  /*b060*/  @!P1 BRA `(.L_x_301) ;  /* 0x0000000000289947 */ /* 0x002fec0003800000 */
[----:B------:R-:W-:Y:S02]  /*b070*/  ULDC UR4, c[0x0][0x64c] ;  /* 0x0001930000047ab9 */ /* 0x000fe40000000800 */
[----:B------:R-:W-:-:S05]  /*b080*/  IADD3 R5, P1, R15, UR4, RZ ;  /* 0x000000040f057c10 */ /* 0x000fca000ff3e0ff */
[----:B------:R-:W-:-:S04]  /*b090*/  IMAD.X R23, RZ, RZ, R23, P1 ;  /* 0x000000ffff177224 */ /* 0x000fc800008e0617 */
[----:B------:R-:W-:-:S04]  /*b0a0*/  IMAD.WIDE.U32 R6, R23, UR8, RZ ;  /* 0x0000000817067c25 */ /* 0x000fc8000f8e00ff */
[----:B------:R-:W-:-:S04]  /*b0b0*/  IMAD.WIDE.U32 R6, P1, R5, UR9, R6 ;  /* 0x0000000905067c25 */ /* 0x000fc8000f820006 */
[----:B------:R-:W-:-:S04]  /*b0c0*/  IMAD.WIDE.U32 R4, R5, UR8, RZ ;  /* 0x0000000805047c25 */ /* 0x000fc8000f8e00ff */
[----:B------:R-:W-:Y:S01]  /*b0d0*/  IMAD.MOV.U32 R4, RZ, RZ, R7 ;  /* 0x000000ffff047224 */ /* 0x000fe200078e0007 */
[----:B------:R-:W-:Y:S01]  /*b0e0*/  IADD3 RZ, P3, R5, R6, RZ ;  /* 0x0000000605ff7210 */ /* 0x000fe20007f7e0ff */
[----:B------:R-:W-:-:S04]  /*b0f0*/  IMAD.X R5, RZ, RZ, RZ, P1 ;  /* 0x000000ffff057224 */ /* 0x000fc800008e06ff */
[----:B------:R-:W-:-:S08]  /*b100*/  IMAD.WIDE.U32.X R4, R23, UR9, R4, P3 ;  /* 0x0000000917047c25 */ /* 0x000fd000098e0404 */
.L_x_301:
[----:B------:R-:W-:Y:S01]  /*b110*/  ISETP.NE.AND P1, PT, R2, 0x1, PT ;  /* 0x000000010200780c */ /* 0x000fe20003f25270 */
[----:B------:R-:W-:Y:S01]  /*b120*/  ULDC UR4, c[0x0][0x648] ;  /* 0x0001920000047ab9 */ /* 0x000fe20000000800 */
[----:B------:R-:W-:Y:S01]  /*b130*/  LOP3.LUT R20, R20, UR17, RZ, 0xc0, !PT ;  /* 0x0000001114147c12 */ /* 0x000fe2000f8ec0ff */
[----:B------:R-:W-:Y:S01]  /*b140*/  IMAD.MOV R22, RZ, RZ, -R22 ;  /* 0x000000ffff167224 */ /* 0x000fe200078e0a16 */
[----:B------:R-:W-:Y:S01]  /*b150*/  SHF.R.U64 R5, R4, UR4, R5 ;  /* 0x0000000404057c19 */ /* 0x000fe20008001205 */
[----:B------:R-:W-:Y:S01]  /*b160*/  ULDC UR4, c[0x0][0x638] ;  /* 0x00018e0000047ab9 */ /* 0x000fe20000000800 */
[----:B------:R-:W-:Y:S01]  /*b170*/  LOP3.LUT R6, R9, UR16, RZ, 0xc0, !PT ;  /* 0x0000001009067c12 */ /* 0x000fe2000f8ec0ff */
[----:B------:R-:W-:Y:S02]  /*b180*/  ULDC UR5, c[0x0][0x610] ;  /* 0x0001840000057ab9 */ /* 0x000fe40000000800 */
[----:B------:R-:W-:Y:S02]  /*b190*/  IMAD.MOV R4, RZ, RZ, -R5 ;  /* 0x000000ffff047224 */ /* 0x000fe400078e0a05 */
[----:B------:R-:W-:-:S02]  /*b1a0*/  IMAD R5, R5, UR18, R20 ;  /* 0x0000001205057c24 */ /* 0x000fc4000f8e0214 */
[----:B0-----:R-:W-:Y:S02]  /*b1b0*/  @P1 IMAD R14, R21, R22, R12 ;  /* 0x00000016150e1224 */ /* 0x001fe400078e020c */
[----:B------:R-:W-:Y:S01]  /*b1c0*/  IMAD R15, R4, UR4, R15 ;  /* 0x00000004040f7c24 */ /* 0x000fe2000f8e020f */
[----:B------:R-:W-:Y:S01]  /*b1d0*/  ULDC UR4, c[0x0][0x600] ;  /* 0x0001800000047ab9 */ /* 0x000fe20000000800 */
[----:B------:R-:W-:Y:S02]  /*b1e0*/  IMAD R14, R5, UR5, R14 ;  /* 0x00000005050e7c24 */ /* 0x000fe4000f8e020e */
[----:B------:R-:W-:Y:S02]  /*b1f0*/  IMAD R15, R15, UR4, R6 ;  /* 0x000000040f0f7c24 */ /* 0x000fe4000f8e0206 */
[----:B------:R-:W-:-:S03]  /*b200*/  IMAD.MOV.U32 R4, RZ, RZ, 0x1 ;  /* 0x00000001ff047424 */ /* 0x000fc600078e00ff */
[----:B------:R-:W-:Y:S02]  /*b210*/  SEL R9, R15, R14, !P1 ;  /* 0x0000000e0f097207 */ /* 0x000fe40004800000 */
[----:B------:R-:W-:-:S07]  /*b220*/  SEL R7, R14, R15, !P1 ;  /* 0x0000000f0e077207 */ /* 0x000fce0004800000 */
.L_x_299:
[----:B------:R-:W-:Y:S05]  /*b230*/  BSYNC B1 ;  /* 0x0000000000017941 */ /* 0x000fea0003800000 */
.L_x_298:
[----:B------:R-:W-:-:S13]  /*b240*/  LOP3.LUT P1, RZ, R4, 0xff, RZ, 0xc0, !PT ;  /* 0x000000ff04ff7812 */ /* 0x000fda000782c0ff */
[----:B------:R-:W-:Y:S05]  /*b250*/  @P1 BRA `(.L_x_302) ;  /* 0xfffffff400481947 */ /* 0x000fea000383ffff */
[----:B------:R-:W-:Y:S05]  /*b260*/  BSYNC B0 ;  /* 0x0000000000007941 */ /* 0x000fea0003800000 */
.L_x_290:
[----:B------:R-:W-:-:S03]  /*b270*/  UMOV UR4, 0xffffffff ;  /* 0xffffffff00047882 */ /* 0x000fc60000000000 */
[----:B------:R-:W-:Y:S05]  /*b280*/  BRA.DIV UR4, `(.L_x_303) ;  /* 0x0000000204d07947 */ /* 0x000fea000b800000 */
[----:B------:R-:W-:-:S13]  /*b290*/  ELECT P6, URZ, PT ;  /* 0x00000000003f782f */ /* 0x000fda00038c0000 */
.L_x_315:
[----:B------:R-:W-:Y:S04]  /*b2a0*/  BSSY B0, `(.L_x_304) ;  /* 0x0000019000007945 */ /* 0x000fe80003800000 */
[----:B------:R-:W-:Y:S05]  /*b2b0*/  @!P6 BRA `(.L_x_305) ;  /* 0x00000000005ce947 */ /* 0x000fea0003800000 */
[----:B------:R-:W-:-:S04]  /*b2c0*/  LOP3.LUT R19, R19, 0x2, RZ, 0xfc, !PT ;  /* 0x0000000213137812 */ /* 0x000fc800078efcff */
[----:B------:R-:W-:-:S13]  /*b2d0*/  ISETP.NE.AND P0, PT, R19, 0x3, PT ;  /* 0x000000031300780c */ /* 0x000fda0003f05270 */
[----:B------:R-:W-:Y:S05]  /*b2e0*/  @!P0 BRA `(.L_x_306) ;  /* 0x0000000000048947 */ /* 0x000fea0003800000 */
[----:B------:R-:W-:Y:S01]  /*b2f0*/  BPT.TRAP 0x1 ;  /* 0x000000040000795c */ /* 0x000fe20000300000 */
.L_x_306:
[----:B------:R-:W0:Y:S01]  /*b300*/  S2R R5, SR_CgaCtaId ;  /* 0x0000000000057919 */ /* 0x000e220000008800 */
[----:B------:R-:W-:Y:S02]  /*b310*/  MOV R2, 0x400 ;  /* 0x0000040000027802 */ /* 0x000fe40000000f00 */
[----:B------:R-:W-:Y:S02]  /*b320*/  SHF.L.U32 R4, R3, 0x1f, RZ ;  /* 0x0000001f03047819 */ /* 0x000fe400000006ff */
[----:B0-----:R-:W-:-:S05]  /*b330*/  LEA R5, R5, R2, 0x18 ;  /* 0x0000000205057211 */ /* 0x001fca00078ec0ff */
[----:B------:R-:W-:-:S04]  /*b340*/  VIADD R5, R5, 0x10 ;  /* 0x0000001005057836 */ /* 0x000fc80000000000 */
[C---:B------:R-:W-:Y:S02]  /*b350*/  IMAD R7, R0.reuse, 0x8, R5 ;  /* 0x0000000800077824 */ /* 0x040fe400078e0205 */
[----:B------:R-:W-:Y:S02]  /*b360*/  VIADD R0, R0, 0x1 ;  /* 0x0000000100007836 */ /* 0x000fe40000000000 */
[----:B------:R-:W0:Y:S03]  /*b370*/  SYNCS.PHASECHK.TRANS64.TRYWAIT P0, [R7+URZ], R4 ;  /* 0x00000004070075a7 */ /* 0x000e26000800017f */
[----:B------:R-:W-:-:S04]  /*b380*/  ISETP.NE.AND P1, PT, R0, 0x2, PT ;  /* 0x000000020000780c */ /* 0x000fc80003f25270 */
[----:B------:R-:W-:Y:S02]  /*b390*/  SEL R2, RZ, 0x1, P1 ;  /* 0x00000001ff027807 */ /* 0x000fe40000800000 */
[----:B------:R-:W-:Y:S02]  /*b3a0*/  SEL R0, R0, RZ, P1 ;  /* 0x000000ff00007207 */ /* 0x000fe40000800000 */
[----:B------:R-:W-:Y:S01]  /*b3b0*/  LOP3.LUT R2, R3, R2, RZ, 0x3c, !PT ;  /* 0x0000000203027212 */ /* 0x000fe200078e3cff */
[----:B0-----:R-:W-:Y:S06]  /*b3c0*/  @!P0 BRA `(.L_x_307) ;  /* 0x0000000000a08947 */ /* 0x001fec0003800000 */
.L_x_316:
[----:B------:R-:W-:Y:S01]  /*b3d0*/  IMAD R5, R0, 0x8, R5 ;  /* 0x0000000800057824 */ /* 0x000fe200078e0205 */
[----:B------:R-:W-:-:S07]  /*b3e0*/  SHF.L.U32 R0, R2, 0x1f, RZ ;  /* 0x0000001f02007819 */ /* 0x000fce00000006ff */
.L_x_308:
[----:B-1----:R1:W2:Y:S02]  /*b3f0*/  SYNCS.PHASECHK.TRANS64.TRYWAIT P0, [R5+URZ], R0 ;  /* 0x00000000050075a7 */ /* 0x0022a4000800017f */
[----:B--2---:R-:W-:Y:S05]  /*b400*/  @!P0 NANOSLEEP.SYNCS 0x989680 ;  /* 0x009896800000895d */ /* 0x004fea0003900000 */
[----:B------:R-:W2:Y:S02]  /*b410*/  @!P0 SYNCS.PHASECHK.TRANS64 P0, [R5+URZ], R0 ;  /* 0x00000000050085a7 */ /* 0x000ea4000800007f */
[----:B--2---:R-:W-:Y:S05]  /*b420*/  @!P0 BRA `(.L_x_308) ;  /* 0xfffffffc00f08947 */ /* 0x004fea000383ffff */
.L_x_305:
[----:B------:R-:W-:Y:S05]  /*b430*/  BSYNC B0 ;  /* 0x0000000000007941 */ /* 0x000fea0003800000 */
.L_x_304:
[----:B------:R-:W-:Y:S05]  /*b440*/  EXIT ;  /* 0x000000000000794d */ /* 0x000fea0003800000 */
.L_x_17:
[----:B---3--:R3:W4:Y:S02]  /*b450*/  SYNCS.PHASECHK.TRANS64.TRYWAIT P1, [R3+URZ], R0 ;  /* 0x00000000030075a7 */ /* 0x008724000802017f */
[----:B----4-:R-:W-:Y:S05]  /*b460*/  @!P1 NANOSLEEP.SYNCS 0x989680 ;  /* 0x009896800000995d */ /* 0x010fea0003900000 */
[----:B------:R-:W4:Y:S02]  /*b470*/  @!P1 SYNCS.PHASECHK.TRANS64 P1, [R3+URZ], R0 ;  /* 0x00000000030095a7 */ /* 0x000f24000802007f */
[----:B----4-:R-:W-:Y:S05]  /*b480*/  @!P1 BRA `(.L_x_17) ;  /* 0xfffffffc00f09947 */ /* 0x010fea000383ffff */
[----:B------:R-:W-:Y:S05]  /*b490*/  BRA `(.L_x_16) ;  /* 0xffffff5c004c7947 */ /* 0x000fea000383ffff */
.L_x_22:
[----:B-1----:R-:W-:-:S04]  /*b4a0*/  IMAD.U32 R4, RZ, RZ, UR8 ;  /* 0x00000008ff047e24 */ /* 0x002fc8000f8e00ff */
[----:B------:R1:W2:Y:S03]  /*b4b0*/  SYNCS.PHASECHK.TRANS64.TRYWAIT P1, [R4+URZ], R3 ;  /* 0x00000003040075a7 */ /* 0x0002a6000802017f */
[----:B--2---:R-:W-:Y:S05]  /*b4c0*/  @!P1 NANOSLEEP.SYNCS 0x989680 ;  /* 0x009896800000995d */ /* 0x004fea0003900000 */
[----:B------:R-:W2:Y:S02]  /*b4d0*/  @!P1 SYNCS.PHASECHK.TRANS64 P1, [R4+URZ], R3 ;  /* 0x00000003040095a7 */ /* 0x000ea4000802007f */
[----:B--2---:R-:W-:Y:S05]  /*b4e0*/  @!P1 BRA `(.L_x_22) ;  /* 0xfffffffc00ec9947 */ /* 0x004fea000383ffff */
[----:B------:R-:W-:Y:S05]  /*b4f0*/  BRA `(.L_x_21) ;  /* 0xffffff6000387947 */ /* 0x000fea000383ffff */
.L_x_291:
[----:B------:R-:W-:Y:S01]  /*b500*/  BSSY B1, `(.L_x_309) ;  /* 0x0000006000017945 */ /* 0x000fe20003800000 */
[----:B------:R-:W-:-:S07]  /*b510*/  IMAD.MOV.U32 R15, RZ, RZ, -0x1 ;  /* 0xffffffffff0f7424 */ /* 0x000fce00078e00ff */
[----:B------:R-:W-:Y:S05]  /*b520*/  WARPSYNC.COLLECTIVE R15, `(.L_x_310) ;  /* 0x000000000f0c7348 */ /* 0x000fea0003c00000 */
[----:B------:R-:W-:Y:S02]  /*b530*/  ELECT P6, UR62, PT ;  /* 0x00000000003e782f */ /* 0x000fe400038c0000 */
[----:B------:R-:W-:Y:S01]  /*b540*/  MOV R14, UR62 ;  /* 0x0000003e000e7c02 */ /* 0x000fe20008000f00 */
[----:B------:R-:W-:Y:S10]  /*b550*/  ENDCOLLECTIVE ;  /* 0x000000000000791b */ /* 0x000ff40003800000 */
.L_x_310:
[----:B------:R-:W-:Y:S05]  /*b560*/  BSYNC B1 ;  /* 0x0000000000017941 */ /* 0x000fea0003800000 */
.L_x_309:
[----:B------:R-:W-:Y:S05]  /*b570*/  BRA `(.L_x_311) ;  /* 0xfffffff0008c7947 */ /* 0x000fea000383ffff */
.L_x_294:
[----:B0-----:R0:W1:Y:S02]  /*b580*/  SYNCS.PHASECHK.TRANS64.TRYWAIT P1, [R12+URZ+0x10], R7 ;  /* 0x000010070c0075a7 */ /* 0x001064000802017f */
[----:B-1----:R-:W-:Y:S05]  /*b590*/  @!P1 NANOSLEEP.SYNCS 0x989680 ;  /* 0x009896800000995d */ /* 0x002fea0003900000 */
[----:B------:R-:W1:Y:S02]  /*b5a0*/  @!P1 SYNCS.PHASECHK.TRANS64 P1, [R12+URZ+0x10], R7 ;  /* 0x000010070c0095a7 */ /* 0x000e64000802007f */
[----:B-1----:R-:W-:Y:S05]  /*b5b0*/  @!P1 BRA `(.L_x_294) ;  /* 0xfffffffc00f09947 */ /* 0x002fea000383ffff */
[----:B------:R-:W-:Y:S05]  /*b5c0*/  BRA `(.L_x_312) ;  /* 0xfffffff000c07947 */ /* 0x000fea000383ffff */
.L_x_303:
[----:B------:R-:W-:Y:S01]  /*b5d0*/  BSSY B0, `(.L_x_313) ;  /* 0x0000006000007945 */ /* 0x000fe20003800000 */
[----:B------:R-:W-:-:S07]  /*b5e0*/  IMAD.MOV.U32 R15, RZ, RZ, -0x1 ;  /* 0xffffffffff0f7424 */ /* 0x000fce00078e00ff */
[----:B------:R-:W-:Y:S05]  /*b5f0*/  WARPSYNC.COLLECTIVE R15, `(.L_x_314) ;  /* 0x000000000f0c7348 */ /* 0x000fea0003c00000 */
[----:B------:R-:W-:Y:S02]  /*b600*/  ELECT P6, UR62, PT ;  /* 0x00000000003e782f */ /* 0x000fe400038c0000 */
[----:B------:R-:W-:Y:S01]  /*b610*/  MOV R14, UR62 ;  /* 0x0000003e000e7c02 */ /* 0x000fe20008000f00 */
[----:B------:R-:W-:Y:S10]  /*b620*/  ENDCOLLECTIVE ;  /* 0x000000000000791b */ /* 0x000ff40003800000 */
.L_x_314:
[----:B------:R-:W-:Y:S05]  /*b630*/  BSYNC B0 ;  /* 0x0000000000007941 */ /* 0x000fea0003800000 */
.L_x_313:
[----:B------:R-:W-:Y:S05]  /*b640*/  BRA `(.L_x_315) ;  /* 0xfffffffc00147947 */ /* 0x000fea000383ffff */
.L_x_307:
[----:B0-----:R0:W1:Y:S02]  /*b650*/  SYNCS.PHASECHK.TRANS64.TRYWAIT P0, [R7+URZ], R4 ;  /* 0x00000004070075a7 */ /* 0x001064000800017f */
[----:B-1----:R-:W-:Y:S05]  /*b660*/  @!P0 NANOSLEEP.SYNCS 0x989680 ;  /* 0x009896800000895d */ /* 0x002fea0003900000 */
[----:B------:R-:W1:Y:S02]  /*b670*/  @!P0 SYNCS.PHASECHK.TRANS64 P0, [R7+URZ], R4 ;  /* 0x00000004070085a7 */ /* 0x000e64000800007f */
[----:B-1----:R-:W-:Y:S05]  /*b680*/  @!P0 BRA `(.L_x_307) ;  /* 0xfffffffc00f08947 */ /* 0x002fea000383ffff */
[----:B------:R-:W-:Y:S05]  /*b690*/  BRA `(.L_x_316) ;  /* 0xfffffffc004c7947 */ /* 0x000fea000383ffff */
.L_x_317:
[----:B------:R-:W-:-:S00]  /*b6a0*/  BRA `(.L_x_317) ;  /* 0xfffffffc00fc7947 */ /* 0x000fc0000383ffff */
[----:B------:R-:W-:-:S00]  /*b6b0*/  NOP ;  /* 0x0000000000007918 */ /* 0x000fc00000000000 */
        /* <DEDUP_REMOVED lines=12> */
.L_x_318:


//--------------------- .nv.global.init           --------------------------
	.section	.nv.global.init,"aw",@progbits
.nv.global.init:
	.type		$str$22,@object
	.size		$str$22,($str$23 - $str$22)
$str$22:
        /*0000*/ 	.byte	0x6b, 0x5f, 0x74, 0x69, 0x6c, 0x65, 0x5f, 0x63, 0x6f, 0x75, 0x6e, 0x74, 0x20, 0x3e, 0x3d, 0x20
        /*0010*/ 	.byte	0x31, 0x00
	.type		$str$23,@object
	.size		$str$23,(__unnamed_1 - $str$23)
$str$23:
        /*0012*/ 	.byte	0x2f, 0x74, 0x6d, 0x70, 0x2f, 0x63, 0x75, 0x74, 0x6c, 0x61, 0x73, 0x73, 0x5f, 0x73, 0x77, 0x65
        /*0022*/ 	.byte	0x65, 0x70, 0x5f, 0x73, 0x72, 0x63, 0x2f, 0x69, 0x6e, 0x63, 0x6c, 0x75, 0x64, 0x65, 0x2f, 0x63
        /*0032*/ 	.byte	0x75, 0x74, 0x6c, 0x61, 0x73, 0x73, 0x2f, 0x67, 0x65, 0x6d, 0x6d, 0x2f, 0x63, 0x6f, 0x6c, 0x6c
        /*0042*/ 	.byte	0x65, 0x63, 0x74, 0x69, 0x76, 0x65, 0x2f, 0x73, 0x6d, 0x39, 0x30, 0x5f, 0x6d, 0x6d, 0x61, 0x5f
        /*0052*/ 	.byte	0x74, 0x6d, 0x61, 0x5f, 0x67, 0x6d, 0x6d, 0x61, 0x5f, 0x73, 0x73, 0x5f, 0x77, 0x61, 0x72, 0x70
        /*0062*/ 	.byte	0x73, 0x70, 0x65, 0x63, 0x69, 0x61, 0x6c, 0x69, 0x7a, 0x65, 0x64, 0x2e, 0x68, 0x70, 0x70, 0x00
	.type		__unnamed_1,@object
	.size		__unnamed_1,(.L_0 - __unnamed_1)
__unnamed_1:
        /*0072*/ 	.byte	0x76, 0x6f, 0x69, 0x64, 0x20, 0x63, 0x75, 0x74, 0x6c, 0x61, 0x73, 0x73, 0x3a, 0x3a, 0x67, 0x65
        /* <DEDUP_REMOVED lines=180> */
        /*0bc2*/ 	.byte	0x74, 0x69, 0x74, 0x79, 0x5d, 0x00
.L_0:


//--------------------- .nv.shared._ZN7cutlass13device_kernelINS_4gemm6kernel13GemmUniversalIN4cute5tupleIJiiiiEEENS1_10collective13CollectiveMmaINS1_34MainloopSm90TmaGmmaWarpSpecializedILi2ENS5_IJNS4_1CILi1EEESB_SB_EEENS1_35KernelTmaWarpSpecializedCooperativeEEENS5_IJNSA_ILi128EEENSA_ILi256EEENSA_ILi64EEEEEENS_10bfloat16_tENS5_IJlSB_lEEESJ_SK_NS4_8TiledMMAINS4_8MMA_AtomIJNS4_4SM904GMMA28MMA_64x256x16_F32BF16BF16_SSILNSO_5MajorE0ELSQ_0ELNSO_7ScaleInE1ELSR_1EEEEEENS4_6LayoutINS5_IJNSA_ILi2EEESB_SB_EEENS5_IJSB_NSA_ILi0EEESX_EEEEENS5_IJNS4_10UnderscoreES10_S10_EEEEENS4_13SM90_TMA_LOADENS4_14ComposedLayoutINS4_7SwizzleILi3ELi4ELi3EEENS4_18smem_ptr_flag_bitsILi16EEENSU_INS5_IJNSA_ILi8EEESH_EEENS5_IJSH_SB_EEEEEEEvNS4_8identityES13_S1D_vS1E_EENS_8epilogue10collective6detail29Sm90TmaWarpSpecializedAdapterINS1H_15DefaultEpilogueISJ_SK_SK_NS1G_6thread17LinearCombinationISJ_Li1EffLNS1L_9ScaleType4KindE0ELNS_15FloatRoundStyleE2ESJ_EENS1_15EpilogueDefaultEEEEEvvEEEEvNT_6ParamsE --------------------------
	.section	.nv.shared._ZN7cutlass13device_kernelINS_4gemm6kernel13GemmUniversalIN4cute5tupleIJiiiiEEENS1_10collective13CollectiveMmaINS1_34MainloopSm90TmaGmmaWarpSpecializedILi2ENS5_IJNS4_1CILi1EEESB_SB_EEENS1_35KernelTmaWarpSpecializedCooperativeEEENS5_IJNSA_ILi128EEENSA_ILi256EEENSA_ILi64EEEEEENS_10bfloat16_tENS5_IJlSB_lEEESJ_SK_NS4_8TiledMMAINS4_8MMA_AtomIJNS4_4SM904GMMA28MMA_64x256x16_F32BF16BF16_SSILNSO_5MajorE0ELSQ_0ELNSO_7ScaleInE1ELSR_1EEEEEENS4_6LayoutINS5_IJNSA_ILi2EEESB_SB_EEENS5_IJSB_NSA_ILi0EEESX_EEEEENS5_IJNS4_10UnderscoreES10_S10_EEEEENS4_13SM90_TMA_LOADENS4_14ComposedLayoutINS4_7SwizzleILi3ELi4ELi3EEENS4_18smem_ptr_flag_bitsILi16EEENSU_INS5_IJNSA_ILi8EEESH_EEENS5_IJSH_SB_EEEEEEEvNS4_8identityES13_S1D_vS1E_EENS_8epilogue10collective6detail29Sm90TmaWarpSpecializedAdapterINS1H_15DefaultEpilogueISJ_SK_SK_NS1G_6thread17LinearCombinationISJ_Li1EffLNS1L_9ScaleType4KindE0ELNS_15FloatRoundStyleE2ESJ_EENS1_15EpilogueDefaultEEEEEvvEEEEvNT_6ParamsE,"aw",@nobits
	.sectionflags	@""
	.align	16
	.zero		1024


//--------------------- .nv.shared.reserved.0     --------------------------
	.section	.nv.shared.reserved.0,"aw",@nobits
	.weak		__nv_reservedSMEM_offset_0_alias
	.size		__nv_reservedSMEM_offset_0_alias, 0, 0
	.other		__nv_reservedSMEM_offset_0_alias,@"STO_CUDA_RESERVED_SHARED STV_DEFAULT"
__nv_reservedSMEM_offset_0_alias:
	.zero		0


//--------------------- .nv.global                --------------------------
	.section	.nv.global,"aw",@nobits
.nv.global:
	.type		_ZN40_INTERNAL_a9a313ec_4_k_cu_62716f95_256854cute1_E,@object
	.size		_ZN40_INTERNAL_a9a313ec_4_k_cu_62716f95_256854cute1_E,(_ZN40_INTERNAL_a9a313ec_4_k_cu_62716f95_256854cuda3std3__45__cpo6cbeginE - _ZN40_INTERNAL_a9a313ec_4_k_cu_62716f95_256854cute1_E)
_ZN40_INTERNAL_a9a313ec_4_k_cu_62716f95_256854cute1_E:
	.zero		1
	.type		_ZN40_INTERNAL_a9a313ec_4_k_cu_62716f95_256854cuda3std3__45__cpo6cbeginE,@object
	.size		_ZN40_INTERNAL_a9a313ec_4_k_cu_62716f95_256854cuda3std3__45__cpo6cbeginE,(_ZN40_INTERNAL_a9a313ec_4_k_cu_62716f95_256854cuda3std3__48in_placeE - _ZN40_INTERNAL_a9a313ec_4_k_cu_62716f95_256854cuda3std3__45__cpo6cbeginE)
_ZN40_INTERNAL_a9a313ec_4_k_cu_62716f95_256854cuda3std3__45__cpo6cbeginE:
	.zero		1
	.type		_ZN40_INTERNAL_a9a313ec_4_k_cu_62716f95_256854cuda3std3__48in_placeE,@object
	.size		_ZN40_INTERNAL_a9a313ec_4_k_cu_62716f95_256854cuda3std3__48in_placeE,(_ZN40_INTERNAL_a9a313ec_4_k_cu_62716f95_256854cuda3std6ranges3__45__cpo9iter_moveE - _ZN40_INTERNAL_a9a313ec_4_k_cu_62716f95_256854cuda3std3__48in_placeE)
_ZN40_INTERNAL_a9a313ec_4_k_cu_62716f95_256854cuda3std3__48in_placeE:
	.zero		1
	.type		_ZN40_INTERNAL_a9a313ec_4_k_cu_62716f95_256854cuda3std6ranges3__45__cpo9iter_moveE,@object
	.size		_ZN40_INTERNAL_a9a313ec_4_k_cu_62716f95_256854cuda3std6ranges3__45__cpo9iter_moveE,(_ZN40_INTERNAL_a9a313ec_4_k_cu_62716f95_256854cuda3std3__45__cpo5beginE - _ZN40_INTERNAL_a9a313ec_4_k_cu_62716f95_256854cuda3std6ranges3__45__cpo9iter_moveE)
_ZN40_INTERNAL_a9a313ec_4_k_cu_62716f95_256854cuda3std6ranges3__45__cpo9iter_moveE:
	.zero		1
	.type		_ZN40_INTERNAL_a9a313ec_4_k_cu_62716f95_256854cuda3std3__45__cpo5beginE,@object
	.size		_ZN40_INTERNAL_a9a313ec_4_k_cu_62716f95_256854cuda3std3__45__cpo5beginE,(_ZN40_INTERNAL_a9a313ec_4_k_cu_62716f95_256854cuda3std3__442_GLOBAL__N__a9a313ec_4_k_cu_62716f95_256856ignoreE - _ZN40_INTERNAL_a9a313ec_4_k_cu_62716f95_256854cuda3std3__45__cpo5beginE)
_ZN40_INTERNAL_a9a313ec_4_k_cu_62716f95_256854cuda3std3__45__cpo5beginE:
	.zero		1
	.type		_ZN40_INTERNAL_a9a313ec_4_k_cu_62716f95_256854cuda3std3__442_GLOBAL__N__a9a313ec_4_k_cu_62716f95_256856ignoreE,@object
	.size		_ZN40_INTERNAL_a9a313ec_4_k_cu_62716f95_256854cuda3std3__442_GLOBAL__N__a9a313ec_4_k_cu_62716f95_256856ignoreE,(_ZN40_INTERNAL_a9a313ec_4_k_cu_62716f95_256854cute7productE - _ZN40_INTERNAL_a9a313ec_4_k_cu_62716f95_256854cuda3std3__442_GLOBAL__N__a9a313ec_4_k_cu_62716f95_256856ignoreE)
_ZN40_INTERNAL_a9a313ec_4_k_cu_62716f95_256854cuda3std3__442_GLOBAL__N__a9a313ec_4_k_cu_62716f95_256856ignoreE:
	.zero		1
	.type		_ZN40_INTERNAL_a9a313ec_4_k_cu_62716f95_256854cute7productE,@object
	.size		_ZN40_INTERNAL_a9a313ec_4_k_cu_62716f95_256854cute7productE,(_ZN40_INTERNAL_a9a313ec_4_k_cu_62716f95_256854cuda3std3__45__cpo3endE - _ZN40_INTERNAL_a9a313ec_4_k_cu_62716f95_256854cute7productE)
_ZN40_INTERNAL_a9a313ec_4_k_cu_62716f95_256854cute7productE:
	.zero		1
	.type		_ZN40_INTERNAL_a9a313ec_4_k_cu_62716f95_256854cuda3std3__45__cpo3endE,@object
	.size		_ZN40_INTERNAL_a9a313ec_4_k_cu_62716f95_256854cuda3std3__45__cpo3endE,(_ZN40_INTERNAL_a9a313ec_4_k_cu_62716f95_256854cuda3std3__419piecewise_constructE - _ZN40_INTERNAL_a9a313ec_4_k_cu_62716f95_256854cuda3std3__45__cpo3endE)
_ZN40_INTERNAL_a9a313ec_4_k_cu_62716f95_256854cuda3std3__45__cpo3endE:
	.zero		1
	.type		_ZN40_INTERNAL_a9a313ec_4_k_cu_62716f95_256854cuda3std3__419piecewise_constructE,@object
	.size		_ZN40_INTERNAL_a9a313ec_4_k_cu_62716f95_256854cuda3std3__419piecewise_constructE,(_ZN40_INTERNAL_a9a313ec_4_k_cu_62716f95_256854cuda3std3__45__cpo4cendE - _ZN40_INTERNAL_a9a313ec_4_k_cu_62716f95_256854cuda3std3__419piecewise_constructE)
_ZN40_INTERNAL_a9a313ec_4_k_cu_62716f95_256854cuda3std3__419piecewise_constructE:
	.zero		1
	.type		_ZN40_INTERNAL_a9a313ec_4_k_cu_62716f95_256854cuda3std3__45__cpo4cendE,@object
	.size		_ZN40_INTERNAL_a9a313ec_4_k_cu_62716f95_256854cuda3std3__45__cpo4cendE,(_ZN40_INTERNAL_a9a313ec_4_k_cu_62716f95_256854cuda3std6ranges3__45__cpo4swapE - _ZN40_INTERNAL_a9a313ec_4_k_cu_62716f95_256854cuda3std3__45__cpo4cendE)
_ZN40_INTERNAL_a9a313ec_4_k_cu_62716f95_256854cuda3std3__45__cpo4cendE:
	.zero		1
	.type		_ZN40_INTERNAL_a9a313ec_4_k_cu_62716f95_256854cuda3std6ranges3__45__cpo4swapE,@object
	.size		_ZN40_INTERNAL_a9a313ec_4_k_cu_62716f95_256854cuda3std6ranges3__45__cpo4swapE,(.L_8 - _ZN40_INTERNAL_a9a313ec_4_k_cu_62716f95_256854cuda3std6ranges3__45__cpo4swapE)
_ZN40_INTERNAL_a9a313ec_4_k_cu_62716f95_256854cuda3std6ranges3__45__cpo4swapE:
	.zero		1
.L_8:


//--------------------- .nv.constant0._ZN7cutlass13device_kernelINS_4gemm6kernel13GemmUniversalIN4cute5tupleIJiiiiEEENS1_10collective13CollectiveMmaINS1_34MainloopSm90TmaGmmaWarpSpecializedILi2ENS5_IJNS4_1CILi1EEESB_SB_EEENS1_35KernelTmaWarpSpecializedCooperativeEEENS5_IJNSA_ILi128EEENSA_ILi256EEENSA_ILi64EEEEEENS_10bfloat16_tENS5_IJlSB_lEEESJ_SK_NS4_8TiledMMAINS4_8MMA_AtomIJNS4_4SM904GMMA28MMA_64x256x16_F32BF16BF16_SSILNSO_5MajorE0ELSQ_0ELNSO_7ScaleInE1ELSR_1EEEEEENS4_6LayoutINS5_IJNSA_ILi2EEESB_SB_EEENS5_IJSB_NSA_ILi0EEESX_EEEEENS5_IJNS4_10UnderscoreES10_S10_EEEEENS4_13SM90_TMA_LOADENS4_14ComposedLayoutINS4_7SwizzleILi3ELi4ELi3EEENS4_18smem_ptr_flag_bitsILi16EEENSU_INS5_IJNSA_ILi8EEESH_EEENS5_IJSH_SB_EEEEEEEvNS4_8identityES13_S1D_vS1E_EENS_8epilogue10collective6detail29Sm90TmaWarpSpecializedAdapterINS1H_15DefaultEpilogueISJ_SK_SK_NS1G_6thread17LinearCombinationISJ_Li1EffLNS1L_9ScaleType4KindE0ELNS_15FloatRoundStyleE2ESJ_EENS1_15EpilogueDefaultEEEEEvvEEEEvNT_6ParamsE --------------------------
	.section	.nv.constant0._ZN7cutlass13device_kernelINS_4gemm6kernel13GemmUniversalIN4cute5tupleIJiiiiEEENS1_10collective13CollectiveMmaINS1_34MainloopSm90TmaGmmaWarpSpecializedILi2ENS5_IJNS4_1CILi1EEESB_SB_EEENS1_35KernelTmaWarpSpecializedCooperativeEEENS5_IJNSA_ILi128EEENSA_ILi256EEENSA_ILi64EEEEEENS_10bfloat16_tENS5_IJlSB_lEEESJ_SK_NS4_8TiledMMAINS4_8MMA_AtomIJNS4_4SM904GMMA28MMA_64x256x16_F32BF16BF16_SSILNSO_5MajorE0ELSQ_0ELNSO_7ScaleInE1ELSR_1EEEEEENS4_6LayoutINS5_IJNSA_ILi2EEESB_SB_EEENS5_IJSB_NSA_ILi0EEESX_EEEEENS5_IJNS4_10UnderscoreES10_S10_EEEEENS4_13SM90_TMA_LOADENS4_14ComposedLayoutINS4_7SwizzleILi3ELi4ELi3EEENS4_18smem_ptr_flag_bitsILi16EEENSU_INS5_IJNSA_ILi8EEESH_EEENS5_IJSH_SB_EEEEEEEvNS4_8identityES13_S1D_vS1E_EENS_8epilogue10collective6detail29Sm90TmaWarpSpecializedAdapterINS1H_15DefaultEpilogueISJ_SK_SK_NS1G_6thread17LinearCombinationISJ_Li1EffLNS1L_9ScaleType4KindE0ELNS_15FloatRoundStyleE2ESJ_EENS1_15EpilogueDefaultEEEEEvvEEEEvNT_6ParamsE,"a",@progbits
	.sectionflags	@""
	.align	4
.nv.constant0._ZN7cutlass13device_kernelINS_4gemm6kernel13GemmUniversalIN4cute5tupleIJiiiiEEENS1_10collective13CollectiveMmaINS1_34MainloopSm90TmaGmmaWarpSpecializedILi2ENS5_IJNS4_1CILi1EEESB_SB_EEENS1_35KernelTmaWarpSpecializedCooperativeEEENS5_IJNSA_ILi128EEENSA_ILi256EEENSA_ILi64EEEEEENS_10bfloat16_tENS5_IJlSB_lEEESJ_SK_NS4_8TiledMMAINS4_8MMA_AtomIJNS4_4SM904GMMA28MMA_64x256x16_F32BF16BF16_SSILNSO_5MajorE0ELSQ_0ELNSO_7ScaleInE1ELSR_1EEEEEENS4_6LayoutINS5_IJNSA_ILi2EEESB_SB_EEENS5_IJSB_NSA_ILi0EEESX_EEEEENS5_IJNS4_10UnderscoreES10_S10_EEEEENS4_13SM90_TMA_LOADENS4_14ComposedLayoutINS4_7SwizzleILi3ELi4ELi3EEENS4_18smem_ptr_flag_bitsILi16EEENSU_INS5_IJNSA_ILi8EEESH_EEENS5_IJSH_SB_EEEEEEEvNS4_8identityES13_S1D_vS1E_EENS_8epilogue10collective6detail29Sm90TmaWarpSpecializedAdapterINS1H_15DefaultEpilogueISJ_SK_SK_NS1G_6thread17LinearCombinationISJ_Li1EffLNS1L_9ScaleType4KindE0ELNS_15FloatRoundStyleE2ESJ_EENS1_15EpilogueDefaultEEEEEvvEEEEvNT_6ParamsE:
	.zero		1664


//--------------------- SYMBOLS --------------------------

	.type		.nv.reservedSmem.offset0,@object
	.size		.nv.reservedSmem.offset0,0x4
	.type		__assertfail,@function
